	.target	sm_100a

	.elftype	@"ET_EXEC"


//--------------------- .note.nv.tkinfo           --------------------------
	.section	.note.nv.tkinfo,"",@"SHT_NOTE"
	.sectionflags	@"SHF_NOTE_NV_TKINFO"
	.tkinfo
        /*0018*/ 	.word	0x00000081
        /*0030*/ 	.string	""
        /*0030*/ 	.string	"ptxas-blackwell"
        /*0030*/ 	.string	"Cuda compilation tools, release 12.9, V12.9.86"
        /*0030*/ 	.string	"Build cuda_12.9.r12.9/compiler.36037853_0"
        /*0030*/ 	.string	"-v  -suppress-debug-info  -lineinfo  -arch sm_100a "



//--------------------- .note.nv.cuver            --------------------------
	.section	.note.nv.cuver,"",@"SHT_NOTE"
	.sectionflags	@"SHF_NOTE_NV_CUVER"
        /*0018*/ 	.short	0x0001
        /*001a*/ 	.short	0x0064
        /*001c*/ 	.short	0x0001
        /*001e*/ 	.short	0x0000
        /*0020*/ 	.short	0x0001
        /*0022*/ 	.short	0x0000


//--------------------- .nv.info                  --------------------------
	.section	.nv.info,"",@"SHT_CUDA_INFO"
	.align	4


	//----- nvinfo : EIATTR_REGCOUNT
	.align		4
        /*0000*/ 	.byte	0x04, 0x2f
        /*0002*/ 	.short	(.L_4 - .L_3)
	.align		4
.L_3:
        /*0004*/ 	.word	index@(gluon_tcgen05)
        /*0008*/ 	.word	0x000000aa


	//----- nvinfo : EIATTR_FRAME_SIZE
	.align		4
.L_4:
        /*000c*/ 	.byte	0x04, 0x11
        /*000e*/ 	.short	(.L_6 - .L_5)
	.align		4
.L_5:
        /*0010*/ 	.word	index@($__internal_2_$__cuda_sm10x_tcgen05_guardrail_trap_unallocated_columns_being_dealloced)
        /*0014*/ 	.word	0x00000000


	//----- nvinfo : EIATTR_FRAME_SIZE
	.align		4
.L_6:
        /*0018*/ 	.byte	0x04, 0x11
        /*001a*/ 	.short	(.L_8 - .L_7)
	.align		4
.L_7:
        /*001c*/ 	.word	index@($__internal_1_$__cuda_sm10x_tcgen05_guardrail_trap_phase_invalid_during_alloc)
        /*0020*/ 	.word	0x00000000


	//----- nvinfo : EIATTR_FRAME_SIZE
	.align		4
.L_8:
        /*0024*/ 	.byte	0x04, 0x11
        /*0026*/ 	.short	(.L_10 - .L_9)
	.align		4
.L_9:
        /*0028*/ 	.word	index@($__internal_0_$__cuda_sm10x_tcgen05_guardrail_trap_col_being_dealloced_not_returned_by_alloc)
        /*002c*/ 	.word	0x00000000


	//----- nvinfo : EIATTR_FRAME_SIZE
	.align		4
.L_10:
        /*0030*/ 	.byte	0x04, 0x11
        /*0032*/ 	.short	(.L_12 - .L_11)
	.align		4
.L_11:
        /*0034*/ 	.word	index@(gluon_tcgen05)
        /*0038*/ 	.word	0x00000000


	//----- nvinfo : EIATTR_MIN_STACK_SIZE
	.align		4
.L_12:
        /*003c*/ 	.byte	0x04, 0x12
        /*003e*/ 	.short	(.L_14 - .L_13)
	.align		4
.L_13:
        /*0040*/ 	.word	index@(gluon_tcgen05)
        /*0044*/ 	.word	0x00000000
.L_14:


//--------------------- .nv.info.gluon_tcgen05    --------------------------
	.section	.nv.info.gluon_tcgen05,"",@"SHT_CUDA_INFO"
	.sectionflags	@""
	.align	4


	//----- nvinfo : EIATTR_CUDA_API_VERSION
	.align		4
        /*0000*/ 	.byte	0x04, 0x37
        /*0002*/ 	.short	(.L_16 - .L_15)
.L_15:
        /*0004*/ 	.word	0x00000081


	//----- nvinfo : EIATTR_KPARAM_INFO
	.align		4
.L_16:
        /*0008*/ 	.byte	0x04, 0x17
        /*000a*/ 	.short	(.L_18 - .L_17)
.L_17:
        /*000c*/ 	.word	0x00000000
        /*0010*/ 	.short	0x000a
        /*0012*/ 	.short	0x0048
        /*0014*/ 	.byte	0x00, 0xf4, 0x21, 0x00


	//----- nvinfo : EIATTR_KPARAM_INFO
	.align		4
.L_18:
        /*0018*/ 	.byte	0x04, 0x17
        /*001a*/ 	.short	(.L_20 - .L_19)
.L_19:
        /*001c*/ 	.word	0x00000000
        /*0020*/ 	.short	0x0009
        /*0022*/ 	.short	0x0040
        /*0024*/ 	.byte	0x00, 0xf4, 0x21, 0x00


	//----- nvinfo : EIATTR_KPARAM_INFO
	.align		4
.L_20:
        /*0028*/ 	.byte	0x04, 0x17
        /*002a*/ 	.short	(.L_22 - .L_21)
.L_21:
        /*002c*/ 	.word	0x00000000
        /*0030*/ 	.short	0x0008
        /*0032*/ 	.short	0x0038
        /*0034*/ 	.byte	0x00, 0xf0, 0x21, 0x00


	//----- nvinfo : EIATTR_KPARAM_INFO
	.align		4
.L_22:
        /*0038*/ 	.byte	0x04, 0x17
        /*003a*/ 	.short	(.L_24 - .L_23)
.L_23:
        /*003c*/ 	.word	0x00000000
        /*0040*/ 	.short	0x0007
        /*0042*/ 	.short	0x0030
        /*0044*/ 	.byte	0x00, 0xf0, 0x21, 0x00


	//----- nvinfo : EIATTR_KPARAM_INFO
	.align		4
.L_24:
        /*0048*/ 	.byte	0x04, 0x17
        /*004a*/ 	.short	(.L_26 - .L_25)
.L_25:
        /*004c*/ 	.word	0x00000000
        /*0050*/ 	.short	0x0006
        /*0052*/ 	.short	0x0028
        /*0054*/ 	.byte	0x00, 0xf0, 0x21, 0x00


	//----- nvinfo : EIATTR_KPARAM_INFO
	.align		4
.L_26:
        /*0058*/ 	.byte	0x04, 0x17
        /*005a*/ 	.short	(.L_28 - .L_27)
.L_27:
        /*005c*/ 	.word	0x00000000
        /*0060*/ 	.short	0x0005
        /*0062*/ 	.short	0x0020
        /*0064*/ 	.byte	0x00, 0xf0, 0x11, 0x00


	//----- nvinfo : EIATTR_KPARAM_INFO
	.align		4
.L_28:
        /*0068*/ 	.byte	0x04, 0x17
        /*006a*/ 	.short	(.L_30 - .L_29)
.L_29:
        /*006c*/ 	.word	0x00000000
        /*0070*/ 	.short	0x0004
        /*0072*/ 	.short	0x001c
        /*0074*/ 	.byte	0x00, 0xf0, 0x11, 0x00


	//----- nvinfo : EIATTR_KPARAM_INFO
	.align		4
.L_30:
        /*0078*/ 	.byte	0x04, 0x17
        /*007a*/ 	.short	(.L_32 - .L_31)
.L_31:
        /*007c*/ 	.word	0x00000000
        /*0080*/ 	.short	0x0003
        /*0082*/ 	.short	0x0018
        /*0084*/ 	.byte	0x00, 0xf0, 0x11, 0x00


	//----- nvinfo : EIATTR_KPARAM_INFO
	.align		4
.L_32:
        /*0088*/ 	.byte	0x04, 0x17
        /*008a*/ 	.short	(.L_34 - .L_33)
.L_33:
        /*008c*/ 	.word	0x00000000
        /*0090*/ 	.short	0x0002
        /*0092*/ 	.short	0x0010
        /*0094*/ 	.byte	0x00, 0xf4, 0x21, 0x00


	//----- nvinfo : EIATTR_KPARAM_INFO
	.align		4
.L_34:
        /*0098*/ 	.byte	0x04, 0x17
        /*009a*/ 	.short	(.L_36 - .L_35)
.L_35:
        /*009c*/ 	.word	0x00000000
        /*00a0*/ 	.short	0x0001
        /*00a2*/ 	.short	0x0008
        /*00a4*/ 	.byte	0x00, 0xf4, 0x21, 0x00


	//----- nvinfo : EIATTR_KPARAM_INFO
	.align		4
.L_36:
        /*00a8*/ 	.byte	0x04, 0x17
        /*00aa*/ 	.short	(.L_38 - .L_37)
.L_37:
        /*00ac*/ 	.word	0x00000000
        /*00b0*/ 	.short	0x0000
        /*00b2*/ 	.short	0x0000
        /*00b4*/ 	.byte	0x00, 0xf4, 0x21, 0x00


	//----- nvinfo : EIATTR_AT_ENTRY_FRAGMENTS
	.align		4
.L_38:
        /*00b8*/ 	.byte	0x04, 0x4f
        /*00ba*/ 	.short	(.L_40 - .L_39)


	//   ....[0]....
.L_39:
        /*00bc*/ 	.word	0x00000004


	//----- nvinfo : EIATTR_RESERVED_SMEM_USED
	.align		4
.L_40:
        /*00c0*/ 	.byte	0x01, 0x41
	.zero		2


	//----- nvinfo : EIATTR_SPARSE_MMA_MASK
	.align		4
        /*00c4*/ 	.byte	0x03, 0x50
        /*00c6*/ 	.short	0x0000


	//----- nvinfo : EIATTR_TCGEN05_1CTA_USED
	.align		4
        /*00c8*/ 	.byte	0x01, 0x51
	.zero		2


	//----- nvinfo : EIATTR_MAXREG_COUNT
	.align		4
        /*00cc*/ 	.byte	0x03, 0x1b
        /*00ce*/ 	.short	0x00ff


	//----- nvinfo : EIATTR_NUM_BARRIERS
	.align		4
        /*00d0*/ 	.byte	0x02, 0x4c
        /*00d2*/ 	.byte	0x01
	.zero		1


	//----- nvinfo : EIATTR_INT_WARP_WIDE_INSTR_OFFSETS
	.align		4
        /*00d4*/ 	.byte	0x04, 0x31
        /*00d6*/ 	.short	(.L_42 - .L_41)


	//   ....[0]....
.L_41:
        /*00d8*/ 	.word	0x00001630


	//   ....[1]....
        /*00dc*/ 	.word	0x00001650


	//   ....[2]....
        /*00e0*/ 	.word	0x000016d0


	//   ....[3]....
        /*00e4*/ 	.word	0x000017e0


	//   ....[4]....
        /*00e8*/ 	.word	0x000017f0


	//   ....[5]....
        /*00ec*/ 	.word	0x00001810


	//   ....[6]....
        /*00f0*/ 	.word	0x00001880


	//   ....[7]....
        /*00f4*/ 	.word	0x00001b10


	//   ....[8]....
        /*00f8*/ 	.word	0x00001b20


	//   ....[9]....
        /*00fc*/ 	.word	0x00001c70


	//   ....[10]....
        /*0100*/ 	.word	0x00001c80


	//   ....[11]....
        /*0104*/ 	.word	0x00001cc0


	//   ....[12]....
        /*0108*/ 	.word	0x00001d00


	//   ....[13]....
        /*010c*/ 	.word	0x00001ea0


	//   ....[14]....
        /*0110*/ 	.word	0x00001eb0


	//   ....[15]....
        /*0114*/ 	.word	0x00002050


	//   ....[16]....
        /*0118*/ 	.word	0x00002060


	//   ....[17]....
        /*011c*/ 	.word	0x00002c70


	//   ....[18]....
        /*0120*/ 	.word	0x00002cc0


	//----- nvinfo : EIATTR_COOP_GROUP_MASK_REGIDS
	.align		4
.L_42:
        /*0124*/ 	.byte	0x04, 0x29
        /*0126*/ 	.short	(.L_44 - .L_43)


	//   ....[0]....
.L_43:
        /*0128*/ 	.word	0xffffffff


	//   ....[1]....
        /*012c*/ 	.word	0xffffffff


	//   ....[2]....
        /*0130*/ 	.word	0xffffffff


	//   ....[3]....
        /*0134*/ 	.word	0xffffffff


	//   ....[4]....
        /*0138*/ 	.word	0xffffffff


	//   ....[5]....
        /*013c*/ 	.word	0xffffffff


	//   ....[6]....
        /*0140*/ 	.word	0xffffffff


	//   ....[7]....
        /*0144*/ 	.word	0xffffffff


	//   ....[8]....
        /*0148*/ 	.word	0xffffffff


	//   ....[9]....
        /*014c*/ 	.word	0xffffffff


	//----- nvinfo : EIATTR_COOP_GROUP_INSTR_OFFSETS
	.align		4
.L_44:
        /*0150*/ 	.byte	0x04, 0x28
        /*0152*/ 	.short	(.L_46 - .L_45)


	//   ....[0]....
.L_45:
        /*0154*/ 	.word	0x00000050


	//   ....[1]....
        /*0158*/ 	.word	0x00000310


	//   ....[2]....
        /*015c*/ 	.word	0x000004f0


	//   ....[3]....
        /*0160*/ 	.word	0x000009a0


	//   ....[4]....
        /*0164*/ 	.word	0x00000ae0


	//   ....[5]....
        /*0168*/ 	.word	0x00000f50


	//   ....[6]....
        /*016c*/ 	.word	0x00001090


	//   ....[7]....
        /*0170*/ 	.word	0x000014e0


	//   ....[8]....
        /*0174*/ 	.word	0x00002b00


	//   ....[9]....
        /*0178*/ 	.word	0x00002d70


	//----- nvinfo : EIATTR_VRC_CTA_INIT_COUNT
	.align		4
.L_46:
        /*017c*/ 	.byte	0x02, 0x4a
        /*017e*/ 	.byte	0x80
	.zero		1


	//----- nvinfo : EIATTR_MBARRIER_INSTR_OFFSETS
	.align		4
        /*0180*/ 	.byte	0x04, 0x39
        /*0182*/ 	.short	(.L_48 - .L_47)


	//   ....[0]....
.L_47:
        /*0184*/ 	.word	0x000016f0
        /*0188*/ 	.word	0x000000ff
        /*018c*/ 	.word	0x0000c000
        /*0190*/ 	.short	0x0100
        /*0192*/ 	.byte	0x0a
	.zero		1


	//   ....[1]....
        /*0194*/ 	.word	0x00001700
        /*0198*/ 	.word	0x000000ff
        /*019c*/ 	.word	0x0000c010
        /*01a0*/ 	.short	0x0100
        /*01a2*/ 	.byte	0x0a
	.zero		1


	//   ....[2]....
        /*01a4*/ 	.word	0x000019d0
        /*01a8*/ 	.word	0x000000ff
        /*01ac*/ 	.word	0x0000c000
        /*01b0*/ 	.short	0x010a
        /*01b2*/ 	.byte	0x0a
	.zero		1


	//   ....[3]....
        /*01b4*/ 	.word	0x00001b70
        /*01b8*/ 	.word	0x000000ff
        /*01bc*/ 	.word	0x0000c010
        /*01c0*/ 	.short	0x010a
        /*01c2*/ 	.byte	0x0a
	.zero		1


	//   ....[4]....
        /*01c4*/ 	.word	0x00001d80
        /*01c8*/ 	.word	0x000000ff
        /*01cc*/ 	.word	0x0000c000
        /*01d0*/ 	.short	0x010a
        /*01d2*/ 	.byte	0x0a
	.zero		1


	//   ....[5]....
        /*01d4*/ 	.word	0x00001ef0
        /*01d8*/ 	.word	0x000000ff
        /*01dc*/ 	.word	0x0000c010
        /*01e0*/ 	.short	0x010a
        /*01e2*/ 	.byte	0x0a
	.zero		1


	//   ....[6]....
        /*01e4*/ 	.word	0x00001f80
        /*01e8*/ 	.word	0x000000ff
        /*01ec*/ 	.word	0x0000c000
        /*01f0*/ 	.short	0x0108
        /*01f2*/ 	.byte	0x0a
	.zero		1


	//   ....[7]....
        /*01f4*/ 	.word	0x00001f90
        /*01f8*/ 	.word	0x000000ff
        /*01fc*/ 	.word	0x0000c010
        /*0200*/ 	.short	0x0108
        /*0202*/ 	.byte	0x0a
	.zero		1


	//   ....[8]....
        /*0204*/ 	.word	0x00002d90
        /*0208*/ 	.word	0x000000ff
        /*020c*/ 	.word	0x0000c000
        /*0210*/ 	.short	0x010a
        /*0212*/ 	.byte	0x0a
	.zero		1


	//   ....[9]....
        /*0214*/ 	.word	0x00002dc0
        /*0218*/ 	.word	0x000000ff
        /*021c*/ 	.word	0x0000c010
        /*0220*/ 	.short	0x010a
        /*0222*/ 	.byte	0x0a
	.zero		1


	//   ....[10]....
        /*0224*/ 	.word	0x00002df0
        /*0228*/ 	.word	0x000000ff
        /*022c*/ 	.word	0x0000c000
        /*0230*/ 	.short	0x010a
        /*0232*/ 	.byte	0x0a
	.zero		1


	//   ....[11]....
        /*0234*/ 	.word	0x00002e20
        /*0238*/ 	.word	0x000000ff
        /*023c*/ 	.word	0x0000c010
        /*0240*/ 	.short	0x010a
        /*0242*/ 	.byte	0x0a
	.zero		1


	//----- nvinfo : EIATTR_NUM_MBARRIERS
	.align		4
.L_48:
        /*0244*/ 	.byte	0x03, 0x38
        /*0246*/ 	.short	0x0002


	//----- nvinfo : EIATTR_EXIT_INSTR_OFFSETS
	.align		4
        /*0248*/ 	.byte	0x04, 0x1c
        /*024a*/ 	.short	(.L_50 - .L_49)


	//   ....[0]....
.L_49:
        /*024c*/ 	.word	0x00002d80


	//----- nvinfo : EIATTR_REQNTID
	.align		4
.L_50:
        /*0250*/ 	.byte	0x04, 0x10
        /*0252*/ 	.short	(.L_52 - .L_51)
.L_51:
        /*0254*/ 	.word	0x00000080
        /*0258*/ 	.word	0x00000001
        /*025c*/ 	.word	0x00000001


	//----- nvinfo : EIATTR_CRS_STACK_SIZE
	.align		4
.L_52:
        /*0260*/ 	.byte	0x04, 0x1e
        /*0262*/ 	.short	(.L_54 - .L_53)
.L_53:
        /*0264*/ 	.word	0x00000000


	//----- nvinfo : EIATTR_CBANK_PARAM_SIZE
	.align		4
.L_54:
        /*0268*/ 	.byte	0x03, 0x19
        /*026a*/ 	.short	0x0050


	//----- nvinfo : EIATTR_PARAM_CBANK
	.align		4
        /*026c*/ 	.byte	0x04, 0x0a
        /*026e*/ 	.short	(.L_56 - .L_55)
	.align		4
.L_55:
        /*0270*/ 	.word	index@(.nv.constant0.gluon_tcgen05)
        /*0274*/ 	.short	0x0380
        /*0276*/ 	.short	0x0050


	//----- nvinfo : EIATTR_SW_WAR
	.align		4
.L_56:
        /*0278*/ 	.byte	0x04, 0x36
        /*027a*/ 	.short	(.L_58 - .L_57)
.L_57:
        /*027c*/ 	.word	0x00000008
.L_58:


//--------------------- .nv.compat                --------------------------
	.section	.nv.compat,"",@"SHT_CUDA_COMPAT_INFO"
	.align	4
        /*0000*/ 	.byte	0x02, 0x02, 0x02, 0x00, 0x02, 0x05, 0x05, 0x00, 0x02, 0x03, 0x03, 0x00, 0x02, 0x06, 0x01, 0x00


//--------------------- .nv.callgraph             --------------------------
	.section	.nv.callgraph,"",@"SHT_CUDA_CALLGRAPH"
	.align	4
	.sectionentsize	8
	.align		4
        /*0000*/ 	.word	0x00000000
	.align		4
        /*0004*/ 	.word	0xffffffff
	.align		4
        /*0008*/ 	.word	0x00000000
	.align		4
        /*000c*/ 	.word	0xfffffffe
	.align		4
        /*0010*/ 	.word	0x00000000
	.align		4
        /*0014*/ 	.word	0xfffffffd
	.align		4
        /*0018*/ 	.word	0x00000000
	.align		4
        /*001c*/ 	.word	0xfffffffc


//--------------------- .text.gluon_tcgen05       --------------------------
	.section	.text.gluon_tcgen05,"ax",@progbits
	.align	128
        .global         gluon_tcgen05
        .type           gluon_tcgen05,@function
        .size           gluon_tcgen05,(.L_x_73 - gluon_tcgen05)
        .other          gluon_tcgen05,@"STO_CUDA_ENTRY STV_DEFAULT"
gluon_tcgen05:
.text.gluon_tcgen05:
[----:B------:R-:W1:Y:S01]  /*0000*/  LDC R1, c[0x0][0x37c] ;  /* 0x0000df00ff017b82 */ /* 0x000e620000000800 */
[----:B------:R-:W2:Y:S02]  /*0010*/  S2R R0, SR_TID.X ;  /* 0x0000000000007919 */ /* 0x000ea40000002100 */
[----:B--2---:R-:W-:-:S13]  /*0020*/  ISETP.GE.U32.AND P2, PT, R0, 0x20, PT ;  /* 0x000000200000780c */ /* 0x004fda0003f46070 */
[----:B------:R-:W-:Y:S05]  /*0030*/  @P2 BRA `(.L_x_0) ;  /* 0x0000000000b82947 */ /* 0x000fea0003800000 */
[----:B------:R-:W2:Y:S01]  /*0040*/  S2UR UR6, SR_CgaCtaId ;  /* 0x00000000000679c3 */ /* 0x000ea20000008800 */
[----:B------:R-:W-:Y:S01]  /*0050*/  NOP ;  /* 0x0000000000007918 */ /* 0x000fe20000000000 */
[----:B------:R-:W-:Y:S02]  /*0060*/  UMOV UR4, 0x40 ;  /* 0x0000004000047882 */ /* 0x000fe40000000000 */
[----:B--2---:R-:W-:-:S09]  /*0070*/  ULEA UR4, UR6, UR4, 0x18 ;  /* 0x0000000406047291 */ /* 0x004fd2000f8ec0ff */
[----:B------:R-:W2:Y:S01]  /*0080*/  LDS.U8 R2, [UR4] ;  /* 0x00000004ff027984 */ /* 0x000ea20008000000 */
[----:B------:R-:W-:Y:S02]  /*0090*/  UMOV UR4, 0x400 ;  /* 0x0000040000047882 */ /* 0x000fe40000000000 */
[----:B------:R-:W-:Y:S01]  /*00a0*/  ULEA UR4, UR6, UR4, 0x18 ;  /* 0x0000000406047291 */ /* 0x000fe2000f8ec0ff */
[----:B--2---:R-:W-:-:S13]  /*00b0*/  ISETP.NE.AND P0, PT, R2, RZ, PT ;  /* 0x000000ff0200720c */ /* 0x004fda0003f05270 */
[----:B------:R-:W-:Y:S05]  /*00c0*/  @P0 BRA `(.L_x_1) ;  /* 0x00000000007c0947 */ /* 0x000fea0003800000 */
[----:B------:R-:W-:-:S13]  /*00d0*/  ELECT P0, URZ, PT ;  /* 0x0000000000ff782f */ /* 0x000fda0003800000 */
[----:B------:R-:W-:Y:S05]  /*00e0*/  @!P0 BRA `(.L_x_2) ;  /* 0x0000000000848947 */ /* 0x000fea0003800000 */
[----:B------:R-:W-:Y:S01]  /*00f0*/  UMOV UR5, 0x8 ;  /* 0x0000000800057882 */ /* 0x000fe20000000000 */
[----:B------:R-:W-:Y:S02]  /*0100*/  IMAD.MOV.U32 R5, RZ, RZ, 0x1 ;  /* 0x00000001ff057424 */ /* 0x000fe400078e00ff */
[----:B------:R-:W-:Y:S02]  /*0110*/  IMAD.MOV.U32 R3, RZ, RZ, 0xff ;  /* 0x000000ffff037424 */ /* 0x000fe400078e00ff */
[----:B------:R-:W-:Y:S04]  /*0120*/  DEPBAR.LE SB2, 0x36 ;  /* 0x0000ad800000791a */ /* 0x000fe80000000000 */
[----:B------:R-:W2:Y:S02]  /*0130*/  UTCATOMSWS.FIND_AND_SET.ALIGN UP0, UR5, UR5 ;  /* 0x00000005000575e3 */ /* 0x000ea40008000800 */
[----:B--2---:R-:W-:-:S04]  /*0140*/  PLOP3.LUT P0, PT, PT, PT, UP0, 0x80, 0x8 ;  /* 0x000000000008781c */ /* 0x004fc80003f0f008 */
[----:B------:R-:W-:-:S04]  /*0150*/  SEL R2, RZ, 0xffffffff, !P0 ;  /* 0xffffffffff027807 */ /* 0x000fc80004000000 */
[----:B------:R-:W-:Y:S01]  /*0160*/  ISETP.NE.AND P0, PT, R2, RZ, PT ;  /* 0x000000ff0200720c */ /* 0x000fe20003f05270 */
[----:B------:R-:W-:-:S12]  /*0170*/  IMAD.U32 R2, RZ, RZ, UR5 ;  /* 0x00000005ff027e24 */ /* 0x000fd8000f8e00ff */
[----:B------:R-:W-:Y:S05]  /*0180*/  @P0 BRA `(.L_x_3) ;  /* 0x0000000000240947 */ /* 0x000fea0003800000 */
.L_x_4:
[----:B------:R-:W-:Y:S05]  /*0190*/  NANOSLEEP 0x64 ;  /* 0x000000640000795d */ /* 0x000fea0003800000 */
[----:B------:R-:W-:-:S05]  /*01a0*/  UMOV UR5, 0x8 ;  /* 0x0000000800057882 */ /* 0x000fca0000000000 */
[----:B------:R-:W-:Y:S04]  /*01b0*/  DEPBAR.LE SB2, 0x36 ;  /* 0x0000ad800000791a */ /* 0x000fe80000000000 */
[----:B------:R-:W2:Y:S02]  /*01c0*/  UTCATOMSWS.FIND_AND_SET.ALIGN UP0, UR5, UR5 ;  /* 0x00000005000575e3 */ /* 0x000ea40008000800 */
[----:B--2---:R-:W-:-:S04]  /*01d0*/  PLOP3.LUT P0, PT, PT, PT, UP0, 0x80, 0x8 ;  /* 0x000000000008781c */ /* 0x004fc80003f0f008 */
[----:B------:R-:W-:-:S04]  /*01e0*/  SEL R2, RZ, 0xffffffff, !P0 ;  /* 0xffffffffff027807 */ /* 0x000fc80004000000 */
[----:B------:R-:W-:Y:S01]  /*01f0*/  ISETP.NE.AND P0, PT, R2, RZ, PT ;  /* 0x000000ff0200720c */ /* 0x000fe20003f05270 */
[----:B------:R-:W-:-:S12]  /*0200*/  IMAD.U32 R2, RZ, RZ, UR5 ;  /* 0x00000005ff027e24 */ /* 0x000fd8000f8e00ff */
[----:B------:R-:W-:Y:S05]  /*0210*/  @!P0 BRA `(.L_x_4) ;  /* 0xfffffffc00dc8947 */ /* 0x000fea000383ffff */
.L_x_3:
[C---:B------:R-:W-:Y:S01]  /*0220*/  VIADD R4, R2.reuse, 0x10 ;  /* 0x0000001002047836 */ /* 0x040fe20000000000 */
[----:B------:R-:W-:Y:S01]  /*0230*/  UMOV UR5, 0x50 ;  /* 0x0000005000057882 */ /* 0x000fe20000000000 */
[----:B------:R-:W-:Y:S01]  /*0240*/  SHF.L.U32 R3, R3, R2, RZ ;  /* 0x0000000203037219 */ /* 0x000fe200000006ff */
[----:B------:R-:W-:Y:S01]  /*0250*/  ULEA UR5, UR6, UR5, 0x18 ;  /* 0x0000000506057291 */ /* 0x000fe2000f8ec0ff */
[----:B------:R-:W-:Y:S01]  /*0260*/  IMAD.SHL.U32 R2, R2, 0x20, RZ ;  /* 0x0000002002027824 */ /* 0x000fe200078e00ff */
[----:B------:R-:W-:-:S04]  /*0270*/  SHF.L.U32 R4, R5, R4, RZ ;  /* 0x0000000405047219 */ /* 0x000fc800000006ff */
[----:B------:R-:W-:-:S05]  /*0280*/  LOP3.LUT R3, R4, R3, RZ, 0xfc, !PT ;  /* 0x0000000304037212 */ /* 0x000fca00078efcff */
[----:B------:R2:W-:Y:S04]  /*0290*/  ATOMS.OR RZ, [UR5], R3 ;  /* 0x00000003ffff798c */ /* 0x0005e8000b000005 */
[----:B------:R2:W-:Y:S01]  /*02a0*/  STS [UR4], R2 ;  /* 0x00000002ff007988 */ /* 0x0005e20008000804 */
[----:B------:R-:W-:Y:S05]  /*02b0*/  BRA `(.L_x_2) ;  /* 0x0000000000107947 */ /* 0x000fea0003800000 */
.L_x_1:
[----:B------:R-:W-:Y:S01]  /*02c0*/  IMAD.MOV.U32 R3, RZ, RZ, -0x1 ;  /* 0xffffffffff037424 */ /* 0x000fe200078e00ff */
[----:B------:R-:W-:-:S04]  /*02d0*/  MOV R2, 0x300 ;  /* 0x0000030000027802 */ /* 0x000fc80000000f00 */
[----:B------:R2:W-:Y:S03]  /*02e0*/  STS [UR4], R3 ;  /* 0x00000003ff007988 */ /* 0x0005e60008000804 */
[----:B-12---:R-:W-:Y:S05]  /*02f0*/  CALL.REL.NOINC `($__internal_1_$__cuda_sm10x_tcgen05_guardrail_trap_phase_invalid_during_alloc) ;  /* 0x0000002800e07944 */ /* 0x006fea0003c00000 */
.L_x_2:
[----:B------:R-:W-:Y:S05]  /*0300*/  WARPSYNC.ALL ;  /* 0x0000000000007948 */ /* 0x000fea0003800000 */
[----:B------:R-:W-:Y:S01]  /*0310*/  NOP ;  /* 0x0000000000007918 */ /* 0x000fe20000000000 */
.L_x_0:
[----:B------:R-:W3:Y:S08]  /*0320*/  S2UR UR4, SR_CgaCtaId ;  /* 0x00000000000479c3 */ /* 0x000ef00000008800 */
[----:B------:R-:W-:Y:S01]  /*0330*/  BAR.SYNC.DEFER_BLOCKING 0x0 ;  /* 0x0000000000007b1d */ /* 0x000fe20000010000 */
[----:B--2---:R-:W-:-:S05]  /*0340*/  LOP3.LUT R2, R0, 0x7f, RZ, 0xc0, !PT ;  /* 0x0000007f00027812 */ /* 0x004fca00078ec0ff */
[----:B------:R-:W-:Y:S02]  /*0350*/  UMOV UR10, 0x400 ;  /* 0x00000400000a7882 */ /* 0x000fe40000000000 */
[----:B------:R-:W2:Y:S08]  /*0360*/  LDC R12, c[0x0][0x3a0] ;  /* 0x0000e800ff0c7b82 */ /* 0x000eb00000000800 */
[----:B------:R-:W4:Y:S01]  /*0370*/  S2UR UR14, SR_CTAID.Y ;  /* 0x00000000000e79c3 */ /* 0x000f220000002600 */
[----:B---3--:R-:W-:-:S09]  /*0380*/  ULEA UR10, UR4, UR10, 0x18 ;  /* 0x0000000a040a7291 */ /* 0x008fd2000f8ec0ff */
[----:B------:R-:W3:Y:S01]  /*0390*/  LDS R4, [UR10] ;  /* 0x0000000aff047984 */ /* 0x000ee20008000800 */
[----:B------:R-:W-:Y:S06]  /*03a0*/  BAR.SYNC.DEFER_BLOCKING 0x0 ;  /* 0x0000000000007b1d */ /* 0x000fec0000010000 */
[----:B------:R-:W-:Y:S05]  /*03b0*/  @P2 BRA `(.L_x_5) ;  /* 0x0000000000182947 */ /* 0x000fea0003800000 */
[----:B------:R-:W-:Y:S01]  /*03c0*/  ELECT P0, URZ, PT ;  /* 0x0000000000ff782f */ /* 0x000fe20003800000 */
[----:B------:R-:W-:Y:S01]  /*03d0*/  IMAD.MOV.U32 R3, RZ, RZ, 0x1 ;  /* 0x00000001ff037424 */ /* 0x000fe200078e00ff */
[----:B------:R-:W-:Y:S01]  /*03e0*/  UMOV UR5, 0x40 ;  /* 0x0000004000057882 */ /* 0x000fe20000000000 */
[----:B------:R-:W-:Y:S01]  /*03f0*/  UVIRTCOUNT.DEALLOC.SMPOOL 0x80 ;  /* 0x000000800000784c */ /* 0x000fe20000000000 */
[----:B------:R-:W-:-:S09]  /*0400*/  ULEA UR5, UR4, UR5, 0x18 ;  /* 0x0000000504057291 */ /* 0x000fd2000f8ec0ff */
[----:B------:R5:W-:Y:S03]  /*0410*/  @P0 STS.U8 [UR5], R3 ;  /* 0x00000003ff000988 */ /* 0x000be60008000005 */
.L_x_5:
[----:B------:R-:W5:Y:S01]  /*0420*/  S2UR UR4, SR_CTAID.Z ;  /* 0x00000000000479c3 */ /* 0x000f620000002700 */
[----:B------:R-:W4:Y:S01]  /*0430*/  LDCU UR5, c[0x0][0x370] ;  /* 0x00006e00ff0577ac */ /* 0x000f220008000800 */
[----:B------:R-:W-:Y:S01]  /*0440*/  ISETP.GE.U32.AND P0, PT, R2, 0x20, PT ;  /* 0x000000200200780c */ /* 0x000fe20003f06070 */
[----:B--2---:R-:W-:Y:S01]  /*0450*/  VIADD R6, R12, 0xffffffff ;  /* 0xffffffff0c067836 */ /* 0x004fe20000000000 */
[C---:B------:R-:W-:Y:S01]  /*0460*/  ISETP.NE.U32.AND P3, PT, R2.reuse, RZ, PT ;  /* 0x000000ff0200720c */ /* 0x040fe20003f65070 */
[----:B------:R-:W5:Y:S02]  /*0470*/  LDCU UR6, c[0x0][0x374] ;  /* 0x00006e80ff0677ac */ /* 0x000f640008000800 */
[----:B-----5:R-:W-:Y:S01]  /*0480*/  LEA R3, R2, UR10, 0x2 ;  /* 0x0000000a02037c11 */ /* 0x020fe2000f8e10ff */
[----:B------:R-:W-:Y:S01]  /*0490*/  BSSY.RECONVERGENT B0, `(.L_x_6) ;  /* 0x0000015000007945 */ /* 0x000fe20003800200 */
[----:B------:R-:W4:Y:S01]  /*04a0*/  S2UR UR11, SR_CTAID.X ;  /* 0x00000000000b79c3 */ /* 0x000f220000002500 */
[----:B------:R-:W2:Y:S01]  /*04b0*/  LDCU.64 UR12, c[0x0][0x3c0] ;  /* 0x00007800ff0c77ac */ /* 0x000ea20008000a00 */
[----:B---3--:R-:W-:-:S04]  /*04c0*/  R2UR UR36, R4 ;  /* 0x00000000042472ca */ /* 0x008fc800000e0000 */
[----:B------:R3:W-:Y:S02]  /*04d0*/  @!P0 STS [R3], RZ ;  /* 0x000000ff03008388 */ /* 0x0007e40000000800 */
[----:B------:R-:W5:Y:S01]  /*04e0*/  LDC R7, c[0x0][0x398] ;  /* 0x0000e600ff077b82 */ /* 0x000f620000000800 */
[----:B------:R-:W-:Y:S01]  /*04f0*/  NOP ;  /* 0x0000000000007918 */ /* 0x000fe20000000000 */
[----:B------:R3:W-:Y:S01]  /*0500*/  @!P3 STS [UR10+0x20], R6 ;  /* 0x00002006ff00b988 */ /* 0x0007e2000800080a */
[----:B----4-:R-:W-:-:S04]  /*0510*/  UIMAD UR4, UR4, UR6, UR14 ;  /* 0x00000006040472a4 */ /* 0x010fc8000f8e020e */
[----:B------:R-:W-:-:S04]  /*0520*/  UIMAD UR4, UR4, UR5, UR11 ;  /* 0x00000005040472a4 */ /* 0x000fc8000f8e020b */
[----:B------:R-:W-:-:S04]  /*0530*/  UIMAD UR4, UR4, 0x180, URZ ;  /* 0x00000180040478a4 */ /* 0x000fc8000f8e02ff */
[----:B--2---:R-:W-:Y:S01]  /*0540*/  UIADD3 UR8, UP0, UPT, UR4, UR12, URZ ;  /* 0x0000000c04087290 */ /* 0x004fe2000ff1e0ff */
[----:B-----5:R-:W-:-:S03]  /*0550*/  VIADD R7, R7, 0xffffffff ;  /* 0xffffffff07077836 */ /* 0x020fc60000000000 */
[----:B------:R-:W-:Y:S01]  /*0560*/  ULEA.HI.X.SX32 UR9, UR4, UR13, 0x1, UP0 ;  /* 0x0000000d04097291 */ /* 0x000fe200080f0eff */
[----:B---3--:R-:W-:Y:S11]  /*0570*/  @P3 BRA `(.L_x_7) ;  /* 0x0000000000183947 */ /* 0x008ff60003800000 */
[----:B------:R-:W2:Y:S01]  /*0580*/  LDS R4, [UR10+0x8] ;  /* 0x0000080aff047984 */ /* 0x000ea20008000800 */
[----:B------:R-:W3:Y:S01]  /*0590*/  LDC.64 R8, c[0x0][0x380] ;  /* 0x0000e000ff087b82 */ /* 0x000ee20000000a00 */
[----:B------:R-:W-:Y:S02]  /*05a0*/  IMAD.MOV.U32 R5, RZ, RZ, 0x70 ;  /* 0x00000070ff057424 */ /* 0x000fe400078e00ff */
[----:B---3--:R3:W-:Y:S03]  /*05b0*/  STS.64 [UR10], R8 ;  /* 0x00000008ff007988 */ /* 0x0087e60008000a0a */
[----:B--2---:R-:W-:-:S05]  /*05c0*/  LOP3.LUT R4, R4, 0x10, R5, 0xd8, !PT ;  /* 0x0000001004047812 */ /* 0x004fca00078ed805 */
[----:B------:R3:W-:Y:S02]  /*05d0*/  STS [UR10+0x8], R4 ;  /* 0x00000804ff007988 */ /* 0x0007e4000800080a */
.L_x_7:
[----:B------:R-:W-:Y:S05]  /*05e0*/  BSYNC.RECONVERGENT B0 ;  /* 0x0000000000007941 */ /* 0x000fea0003800200 */
.L_x_6:
[----:B------:R-:W-:Y:S04]  /*05f0*/  BSSY.RECONVERGENT B0, `(.L_x_8) ;  /* 0x000000a000007945 */ /* 0x000fe80003800200 */
[----:B------:R-:W-:Y:S05]  /*0600*/  @P3 BRA `(.L_x_9) ;  /* 0x0000000000203947 */ /* 0x000fea0003800000 */
[----:B---3--:R-:W2:Y:S01]  /*0610*/  LDS R4, [UR10+0x34] ;  /* 0x0000340aff047984 */ /* 0x008ea20008000800 */
[----:B------:R-:W-:Y:S02]  /*0620*/  IMAD.MOV.U32 R5, RZ, RZ, 0x7f000000 ;  /* 0x7f000000ff057424 */ /* 0x000fe400078e00ff */
[----:B------:R-:W-:Y:S01]  /*0630*/  @!P3 IMAD.MOV.U32 R8, RZ, RZ, 0x7f ;  /* 0x0000007fff08b424 */ /* 0x000fe200078e00ff */
[----:B------:R-:W3:Y:S02]  /*0640*/  @!P3 LDS R9, [UR10+0x38] ;  /* 0x0000380aff09b984 */ /* 0x000ee40008000800 */
[----:B--2---:R-:W-:Y:S02]  /*0650*/  LOP3.LUT R4, R4, 0xff000000, R5, 0xb8, !PT ;  /* 0xff00000004047812 */ /* 0x004fe400078eb805 */
[----:B---3--:R-:W-:-:S03]  /*0660*/  @!P3 LOP3.LUT R5, R9, 0xff, R8, 0xb8, !PT ;  /* 0x000000ff0905b812 */ /* 0x008fc600078eb808 */
[----:B------:R2:W-:Y:S04]  /*0670*/  STS [UR10+0x34], R4 ;  /* 0x00003404ff007988 */ /* 0x0005e8000800080a */
[----:B------:R2:W-:Y:S02]  /*0680*/  @!P3 STS [UR10+0x38], R5 ;  /* 0x00003805ff00b988 */ /* 0x0005e4000800080a */
.L_x_9:
[----:B------:R-:W-:Y:S05]  /*0690*/  BSYNC.RECONVERGENT B0 ;  /* 0x0000000000007941 */ /* 0x000fea0003800200 */
.L_x_8:
[----:B------:R-:W-:Y:S04]  /*06a0*/  BSSY.RECONVERGENT B0, `(.L_x_10) ;  /* 0x000000a000007945 */ /* 0x000fe80003800200 */
[----:B------:R-:W-:Y:S05]  /*06b0*/  @P3 BRA `(.L_x_11) ;  /* 0x0000000000203947 */ /* 0x000fea0003800000 */
[----:B--23--:R-:W2:Y:S01]  /*06c0*/  LDS R4, [UR10+0x1c] ;  /* 0x00001c0aff047984 */ /* 0x00cea20008000800 */
[----:B------:R-:W3:Y:S03]  /*06d0*/  LDC.64 R10, c[0x0][0x3a8] ;  /* 0x0000ea00ff0a7b82 */ /* 0x000ee60000000a00 */
[----:B------:R4:W-:Y:S01]  /*06e0*/  STS [UR10+0x24], R7 ;  /* 0x00002407ff007988 */ /* 0x0009e2000800080a */
[--C-:B---3--:R-:W-:Y:S02]  /*06f0*/  SHF.R.U32.HI R9, RZ, 0x4, R11.reuse ;  /* 0x00000004ff097819 */ /* 0x108fe4000001160b */
[----:B------:R-:W-:-:S05]  /*0700*/  SHF.R.U64 R5, R10, 0x4, R11 ;  /* 0x000000040a057819 */ /* 0x000fca000000120b */
[----:B------:R4:W-:Y:S01]  /*0710*/  STS [UR10+0xc], R5 ;  /* 0x00000c05ff007988 */ /* 0x0009e2000800080a */
[----:B--2---:R-:W-:-:S05]  /*0720*/  LOP3.LUT R4, R4, 0xf, R9, 0xb8, !PT ;  /* 0x0000000f04047812 */ /* 0x004fca00078eb809 */
[----:B------:R4:W-:Y:S02]  /*0730*/  STS [UR10+0x1c], R4 ;  /* 0x00001c04ff007988 */ /* 0x0009e4000800080a */
.L_x_11:
[----:B------:R-:W-:Y:S05]  /*0740*/  BSYNC.RECONVERGENT B0 ;  /* 0x0000000000007941 */ /* 0x000fea0003800200 */
.L_x_10:
[----:B------:R-:W-:Y:S04]  /*0750*/  BSSY.RECONVERGENT B1, `(.L_x_12) ;  /* 0x000001d000017945 */ /* 0x000fe80003800200 */
[----:B------:R-:W-:Y:S04]  /*0760*/  BSSY.RELIABLE B0, `(.L_x_13) ;  /* 0x0000018000007945 */ /* 0x000fe80003800100 */
[----:B------:R-:W-:Y:S05]  /*0770*/  @P3 BRA `(.L_x_14) ;  /* 0x00000000001c3947 */ /* 0x000fea0003800000 */
[----:B--234-:R-:W2:Y:S02]  /*0780*/  LDS R4, [UR10+0x34] ;  /* 0x0000340aff047984 */ /* 0x01cea40008000800 */
[----:B--2---:R-:W-:-:S05]  /*0790*/  LOP3.LUT R4, R4, 0x7, RZ, 0xb8, !PT ;  /* 0x0000000704047812 */ /* 0x004fca00078eb8ff */
[----:B------:R2:W-:Y:S01]  /*07a0*/  STS [UR10+0x34], R4 ;  /* 0x00003404ff007988 */ /* 0x0005e2000800080a */
[----:B------:R-:W-:Y:S05]  /*07b0*/  @P3 BRA `(.L_x_15) ;  /* 0x00000000001c3947 */ /* 0x000fea0003800000 */
[----:B--2---:R-:W2:Y:S02]  /*07c0*/  LDS R4, [UR10+0x34] ;  /* 0x0000340aff047984 */ /* 0x004ea40008000800 */
[----:B--2---:R-:W-:-:S05]  /*07d0*/  LOP3.LUT R4, R4, 0x38, RZ, 0xb8, !PT ;  /* 0x0000003804047812 */ /* 0x004fca00078eb8ff */
[----:B------:R5:W-:Y:S02]  /*07e0*/  STS [UR10+0x34], R4 ;  /* 0x00003404ff007988 */ /* 0x000be4000800080a */
.L_x_14:
[----:B------:R-:W-:Y:S05]  /*07f0*/  @P3 BRA `(.L_x_16) ;  /* 0x00000000001c3947 */ /* 0x000fea0003800000 */
[----:B--2345:R-:W2:Y:S02]  /*0800*/  LDS R4, [UR10+0x8] ;  /* 0x0000080aff047984 */ /* 0x03cea40008000800 */
[----:B--2---:R-:W-:-:S05]  /*0810*/  LOP3.LUT R4, R4, 0x780, RZ, 0xb8, !PT ;  /* 0x0000078004047812 */ /* 0x004fca00078eb8ff */
[----:B------:R3:W-:Y:S02]  /*0820*/  STS [UR10+0x8], R4 ;  /* 0x00000804ff007988 */ /* 0x0007e4000800080a */
.L_x_15:
[----:B------:R-:W-:Y:S05]  /*0830*/  @P3 BRA `(.L_x_17) ;  /* 0x0000000000283947 */ /* 0x000fea0003800000 */
[----:B--23--:R-:W2:Y:S02]  /*0840*/  LDS R4, [UR10+0x8] ;  /* 0x0000080aff047984 */ /* 0x00cea40008000800 */
[----:B--2---:R-:W-:-:S05]  /*0850*/  LOP3.LUT R4, R4, 0x1800, RZ, 0xb8, !PT ;  /* 0x0000180004047812 */ /* 0x004fca00078eb8ff */
[----:B------:R2:W-:Y:S02]  /*0860*/  STS [UR10+0x8], R4 ;  /* 0x00000804ff007988 */ /* 0x0005e4000800080a */
.L_x_16:
[----:B------:R-:W-:Y:S05]  /*0870*/  @P3 BREAK.RELIABLE B0 ;  /* 0x0000000000003942 */ /* 0x000fea0003800100 */
[----:B------:R-:W-:Y:S05]  /*0880*/  @P3 BRA `(.L_x_18) ;  /* 0x0000000000243947 */ /* 0x000fea0003800000 */
[----:B--2-4-:R-:W2:Y:S01]  /*0890*/  LDS R5, [UR10+0x8] ;  /* 0x0000080aff057984 */ /* 0x014ea20008000800 */
[----:B---3-5:R-:W-:-:S05]  /*08a0*/  IMAD.MOV.U32 R4, RZ, RZ, 0x6000 ;  /* 0x00006000ff047424 */ /* 0x028fca00078e00ff */
[----:B--2---:R-:W-:-:S04]  /*08b0*/  LOP3.LUT R4, R5, 0x6000, R4, 0xd8, !PT ;  /* 0x0000600005047812 */ /* 0x004fc800078ed804 */
[----:B------:R-:W-:-:S05]  /*08c0*/  LOP3.LUT R4, R4, 0x400000, RZ, 0xb8, !PT ;  /* 0x0040000004047812 */ /* 0x000fca00078eb8ff */
[----:B------:R4:W-:Y:S02]  /*08d0*/  STS [UR10+0x8], R4 ;  /* 0x00000804ff007988 */ /* 0x0009e4000800080a */
.L_x_17:
[----:B------:R-:W-:Y:S05]  /*08e0*/  BSYNC.RELIABLE B0 ;  /* 0x0000000000007941 */ /* 0x000fea0003800100 */
.L_x_13:
[----:B--234-:R-:W2:Y:S02]  /*08f0*/  @!P3 LDS R4, [UR10+0x8] ;  /* 0x0000080aff04b984 */ /* 0x01cea40008000800 */
[----:B--2---:R-:W-:-:S05]  /*0900*/  @!P3 LOP3.LUT R4, R4, 0x8000, RZ, 0xb8, !PT ;  /* 0x000080000404b812 */ /* 0x004fca00078eb8ff */
[----:B------:R2:W-:Y:S02]  /*0910*/  @!P3 STS [UR10+0x8], R4 ;  /* 0x00000804ff00b988 */ /* 0x0005e4000800080a */
.L_x_18:
[----:B------:R-:W-:Y:S05]  /*0920*/  BSYNC.RECONVERGENT B1 ;  /* 0x0000000000017941 */ /* 0x000fea0003800200 */
.L_x_12:
[----:B------:R-:W-:Y:S05]  /*0930*/  WARPSYNC.ALL ;  /* 0x0000000000007948 */ /* 0x000fea0003800000 */
[----:B------:R-:W-:Y:S01]  /*0940*/  NOP ;  /* 0x0000000000007918 */ /* 0x000fe20000000000 */
[----:B---3--:R-:W3:Y:S02]  /*0950*/  LDC R8, c[0x0][0x39c] ;  /* 0x0000e700ff087b82 */ /* 0x008ee40000000800 */
[----:B---3--:R-:W-:Y:S01]  /*0960*/  VIADD R8, R8, 0xffffffff ;  /* 0xffffffff08087836 */ /* 0x008fe20000000000 */
[----:B------:R-:W-:Y:S06]  /*0970*/  @P0 BRA `(.L_x_19) ;  /* 0x0000000000300947 */ /* 0x000fec0003800000 */
[----:B--2-45:R-:W2:Y:S01]  /*0980*/  S2R R4, SR_LANEID ;  /* 0x0000000000047919 */ /* 0x034ea20000000000 */
[----:B------:R-:W-:Y:S05]  /*0990*/  WARPSYNC.ALL ;  /* 0x0000000000007948 */ /* 0x000fea0003800000 */
[----:B------:R-:W-:Y:S01]  /*09a0*/  NOP ;  /* 0x0000000000007918 */ /* 0x000fe20000000000 */
[----:B--2---:R-:W-:-:S05]  /*09b0*/  IMAD.SHL.U32 R9, R4, 0x4, RZ ;  /* 0x0000000404097824 */ /* 0x004fca00078e00ff */
[----:B------:R-:W2:Y:S01]  /*09c0*/  LDS R11, [R9+UR10] ;  /* 0x0000000a090b7984 */ /* 0x000ea20008000800 */
[----:B------:R-:W-:-:S05]  /*09d0*/  IADD3 R4, P1, PT, R9, UR8, RZ ;  /* 0x0000000809047c10 */ /* 0x000fca000ff3e0ff */
[----:B------:R-:W-:-:S05]  /*09e0*/  IMAD.X R5, RZ, RZ, UR9, P1 ;  /* 0x00000009ff057e24 */ /* 0x000fca00088e06ff */
[----:B--2---:R3:W2:Y:S01]  /*09f0*/  ATOMG.E.EXCH.STRONG.GPU PT, RZ, [R4], R11 ;  /* 0x0000000b04ff73a8 */ /* 0x0046a200041ee100 */
[----:B------:R-:W-:-:S04]  /*0a00*/  DEPBAR {5,4,3,2,1,0} ;  /* 0x0000003f0000791a */ /* 0x000fc80000000000 */
[----:B------:R-:W4:Y:S02]  /*0a10*/  CCTL.E.C.LDCU.IV.DEEP [UR8] ;  /* 0x0000000008007540 */ /* 0x000f240009c08000 */
[----:B----4-:R3:W-:Y:S01]  /*0a20*/  UTMACCTL.IV [UR8] ;  /* 0x00000000080079b9 */ /* 0x0107e20008000000 */
[----:B------:R-:W-:Y:S01]  /*0a30*/  NOP ;  /* 0x0000000000007918 */ /* 0x000fe20000000000 */
.L_x_19:
[----:B------:R-:W-:Y:S05]  /*0a40*/  @P0 BRA `(.L_x_20) ;  /* 0x00000000000c0947 */ /* 0x000fea0003800000 */
[----:B------:R0:W-:Y:S01]  /*0a50*/  UTMACMDFLUSH ;  /* 0x00000000000079b7 */ /* 0x0001e20000000000 */
[----:B------:R-:W-:Y:S05]  /*0a60*/  @P0 BRA `(.L_x_20) ;  /* 0x0000000000040947 */ /* 0x000fea0003800000 */
[----:B------:R-:W-:-:S04]  /*0a70*/  DEPBAR.LE SB0, 0x0 ;  /* 0x000080000000791a */ /* 0x000fc80000000000 */
.L_x_20:
[----:B------:R-:W-:Y:S05]  /*0a80*/  WARPSYNC.ALL ;  /* 0x0000000000007948 */ /* 0x000fea0003800000 */
[----:B------:R-:W-:Y:S01]  /*0a90*/  NOP ;  /* 0x0000000000007918 */ /* 0x000fe20000000000 */
[----:B--2---:R-:W-:Y:S06]  /*0aa0*/  BAR.SYNC.DEFER_BLOCKING 0x0 ;  /* 0x0000000000007b1d */ /* 0x004fec0000010000 */
[----:B------:R-:W-:Y:S02]  /*0ab0*/  BSSY.RECONVERGENT B1, `(.L_x_21) ;  /* 0x000000b000017945 */ /* 0x000fe40003800200 */
[----:B------:R-:W-:Y:S06]  /*0ac0*/  BAR.SYNC.DEFER_BLOCKING 0x0 ;  /* 0x0000000000007b1d */ /* 0x000fec0000010000 */
[----:B------:R2:W-:Y:S01]  /*0ad0*/  @!P0 STS [R3], RZ ;  /* 0x000000ff03008388 */ /* 0x0005e20000000800 */
[----:B------:R-:W-:Y:S01]  /*0ae0*/  NOP ;  /* 0x0000000000007918 */ /* 0x000fe20000000000 */
[----:B------:R-:W-:Y:S05]  /*0af0*/  @P3 BRA `(.L_x_22) ;  /* 0x0000000000183947 */ /* 0x000fea0003800000 */
[----:B---345:R-:W3:Y:S01]  /*0b00*/  LDS R4, [UR10+0x8] ;  /* 0x0000080aff047984 */ /* 0x038ee20008000800 */
[----:B------:R-:W4:Y:S01]  /*0b10*/  LDC.64 R10, c[0x0][0x388] ;  /* 0x0000e200ff0a7b82 */ /* 0x000f220000000a00 */
[----:B------:R-:W-:Y:S02]  /*0b20*/  IMAD.MOV.U32 R5, RZ, RZ, 0x70 ;  /* 0x00000070ff057424 */ /* 0x000fe400078e00ff */
[----:B----4-:R4:W-:Y:S03]  /*0b30*/  STS.64 [UR10], R10 ;  /* 0x0000000aff007988 */ /* 0x0109e60008000a0a */
[----:B---3--:R-:W-:-:S05]  /*0b40*/  LOP3.LUT R4, R4, 0x10, R5, 0xd8, !PT ;  /* 0x0000001004047812 */ /* 0x008fca00078ed805 */
[----:B------:R4:W-:Y:S02]  /*0b50*/  STS [UR10+0x8], R4 ;  /* 0x00000804ff007988 */ /* 0x0009e4000800080a */
.L_x_22:
[----:B---3--:R-:W-:Y:S05]  /*0b60*/  BSYNC.RECONVERGENT B1 ;  /* 0x0000000000017941 */ /* 0x008fea0003800200 */
.L_x_21:
[----:B------:R-:W-:Y:S04]  /*0b70*/  BSSY.RECONVERGENT B1, `(.L_x_23) ;  /* 0x000000a000017945 */ /* 0x000fe80003800200 */
[----:B------:R-:W-:Y:S05]  /*0b80*/  @P3 BRA `(.L_x_24) ;  /* 0x0000000000203947 */ /* 0x000fea0003800000 */
[----:B----45:R-:W3:Y:S01]  /*0b90*/  LDS R4, [UR10+0x34] ;  /* 0x0000340aff047984 */ /* 0x030ee20008000800 */
[----:B------:R-:W-:Y:S02]  /*0ba0*/  IMAD.MOV.U32 R9, RZ, RZ, 0x7f000000 ;  /* 0x7f000000ff097424 */ /* 0x000fe400078e00ff */
[----:B------:R-:W-:Y:S01]  /*0bb0*/  @!P3 IMAD.MOV.U32 R10, RZ, RZ, 0x7f ;  /* 0x0000007fff0ab424 */ /* 0x000fe200078e00ff */
[----:B------:R-:W4:Y:S02]  /*0bc0*/  @!P3 LDS R5, [UR10+0x38] ;  /* 0x0000380aff05b984 */ /* 0x000f240008000800 */
[----:B---3--:R-:W-:Y:S02]  /*0bd0*/  LOP3.LUT R4, R4, 0xff000000, R9, 0xb8, !PT ;  /* 0xff00000004047812 */ /* 0x008fe400078eb809 */
[----:B----4-:R-:W-:-:S03]  /*0be0*/  @!P3 LOP3.LUT R5, R5, 0xff, R10, 0xb8, !PT ;  /* 0x000000ff0505b812 */ /* 0x010fc600078eb80a */
[----:B------:R3:W-:Y:S04]  /*0bf0*/  STS [UR10+0x34], R4 ;  /* 0x00003404ff007988 */ /* 0x0007e8000800080a */
[----:B------:R3:W-:Y:S02]  /*0c00*/  @!P3 STS [UR10+0x38], R5 ;  /* 0x00003805ff00b988 */ /* 0x0007e4000800080a */
.L_x_24:
[----:B------:R-:W-:Y:S05]  /*0c10*/  BSYNC.RECONVERGENT B1 ;  /* 0x0000000000017941 */ /* 0x000fea0003800200 */
.L_x_23:
[----:B------:R-:W-:Y:S04]  /*0c20*/  BSSY.RECONVERGENT B1, `(.L_x_25) ;  /* 0x0000004000017945 */ /* 0x000fe80003800200 */
[----:B------:R-:W-:Y:S05]  /*0c30*/  @P3 BRA `(.L_x_26) ;  /* 0x0000000000083947 */ /* 0x000fea0003800000 */
[----:B------:R2:W-:Y:S04]  /*0c40*/  STS [UR10+0x24], R6 ;  /* 0x00002406ff007988 */ /* 0x0005e8000800080a */
[----:B------:R2:W-:Y:S02]  /*0c50*/  STS [UR10+0x20], R8 ;  /* 0x00002008ff007988 */ /* 0x0005e4000800080a */
.L_x_26:
[----:B------:R-:W-:Y:S05]  /*0c60*/  BSYNC.RECONVERGENT B1 ;  /* 0x0000000000017941 */ /* 0x000fea0003800200 */
.L_x_25:
[----:B------:R-:W-:Y:S04]  /*0c70*/  BSSY.RECONVERGENT B2, `(.L_x_27) ;  /* 0x0000025000027945 */ /* 0x000fe80003800200 */
[----:B------:R-:W-:Y:S04]  /*0c80*/  BSSY.RELIABLE B1, `(.L_x_28) ;  /* 0x0000020000017945 */ /* 0x000fe80003800100 */
[----:B------:R-:W-:Y:S05]  /*0c90*/  @P3 BRA `(.L_x_29) ;  /* 0x00000000002c3947 */ /* 0x000fea0003800000 */
[----:B---345:R-:W3:Y:S01]  /*0ca0*/  LDS R4, [UR10+0x1c] ;  /* 0x00001c0aff047984 */ /* 0x038ee20008000800 */
[----:B------:R-:W4:Y:S02]  /*0cb0*/  LDC.64 R10, c[0x0][0x3b0] ;  /* 0x0000ec00ff0a7b82 */ /* 0x000f240000000a00 */
[--C-:B----4-:R-:W-:Y:S02]  /*0cc0*/  SHF.R.U32.HI R9, RZ, 0x4, R11.reuse ;  /* 0x00000004ff097819 */ /* 0x110fe4000001160b */
[----:B------:R-:W-:-:S05]  /*0cd0*/  SHF.R.U64 R5, R10, 0x4, R11 ;  /* 0x000000040a057819 */ /* 0x000fca000000120b */
[----:B------:R4:W-:Y:S01]  /*0ce0*/  STS [UR10+0xc], R5 ;  /* 0x00000c05ff007988 */ /* 0x0009e2000800080a */
[----:B---3--:R-:W-:-:S05]  /*0cf0*/  LOP3.LUT R4, R4, 0xf, R9, 0xb8, !PT ;  /* 0x0000000f04047812 */ /* 0x008fca00078eb809 */
[----:B------:R4:W-:Y:S01]  /*0d00*/  STS [UR10+0x1c], R4 ;  /* 0x00001c04ff007988 */ /* 0x0009e2000800080a */
[----:B------:R-:W-:Y:S05]  /*0d10*/  @P3 BRA `(.L_x_30) ;  /* 0x00000000001c3947 */ /* 0x000fea0003800000 */
[----:B----4-:R-:W3:Y:S02]  /*0d20*/  LDS R4, [UR10+0x34] ;  /* 0x0000340aff047984 */ /* 0x010ee40008000800 */
[----:B---3--:R-:W-:-:S05]  /*0d30*/  LOP3.LUT R4, R4, 0x7, RZ, 0xb8, !PT ;  /* 0x0000000704047812 */ /* 0x008fca00078eb8ff */
[----:B------:R3:W-:Y:S02]  /*0d40*/  STS [UR10+0x34], R4 ;  /* 0x00003404ff007988 */ /* 0x0007e4000800080a */
.L_x_29:
[----:B------:R-:W-:Y:S05]  /*0d50*/  @P3 BRA `(.L_x_31) ;  /* 0x00000000001c3947 */ /* 0x000fea0003800000 */
[----:B---345:R-:W3:Y:S02]  /*0d60*/  LDS R4, [UR10+0x34] ;  /* 0x0000340aff047984 */ /* 0x038ee40008000800 */
[----:B---3--:R-:W-:-:S05]  /*0d70*/  LOP3.LUT R4, R4, 0x38, RZ, 0xb8, !PT ;  /* 0x0000003804047812 */ /* 0x008fca00078eb8ff */
[----:B------:R3:W-:Y:S02]  /*0d80*/  STS [UR10+0x34], R4 ;  /* 0x00003404ff007988 */ /* 0x0007e4000800080a */
.L_x_30:
[----:B------:R-:W-:Y:S05]  /*0d90*/  @P3 BRA `(.L_x_32) ;  /* 0x00000000001c3947 */ /* 0x000fea0003800000 */
[----:B---34-:R-:W3:Y:S02]  /*0da0*/  LDS R4, [UR10+0x8] ;  /* 0x0000080aff047984 */ /* 0x018ee40008000800 */
[----:B---3--:R-:W-:-:S05]  /*0db0*/  LOP3.LUT R4, R4, 0x780, RZ, 0xb8, !PT ;  /* 0x0000078004047812 */ /* 0x008fca00078eb8ff */
[----:B------:R3:W-:Y:S02]  /*0dc0*/  STS [UR10+0x8], R4 ;  /* 0x00000804ff007988 */ /* 0x0007e4000800080a */
.L_x_31:
[----:B------:R-:W-:Y:S05]  /*0dd0*/  @P3 BRA `(.L_x_33) ;  /* 0x0000000000283947 */ /* 0x000fea0003800000 */
[----:B---345:R-:W3:Y:S02]  /*0de0*/  LDS R4, [UR10+0x8] ;  /* 0x0000080aff047984 */ /* 0x038ee40008000800 */
[----:B---3--:R-:W-:-:S05]  /*0df0*/  LOP3.LUT R4, R4, 0x1800, RZ, 0xb8, !PT ;  /* 0x0000180004047812 */ /* 0x008fca00078eb8ff */
[----:B------:R5:W-:Y:S02]  /*0e00*/  STS [UR10+0x8], R4 ;  /* 0x00000804ff007988 */ /* 0x000be4000800080a */
.L_x_32:
[----:B------:R-:W-:Y:S05]  /*0e10*/  @P3 BREAK.RELIABLE B1 ;  /* 0x0000000000013942 */ /* 0x000fea0003800100 */
[----:B------:R-:W-:Y:S05]  /*0e20*/  @P3 BRA `(.L_x_34) ;  /* 0x0000000000243947 */ /* 0x000fea0003800000 */
[----:B---345:R-:W3:Y:S01]  /*0e30*/  LDS R4, [UR10+0x8] ;  /* 0x0000080aff047984 */ /* 0x038ee20008000800 */
[----:B------:R-:W-:-:S05]  /*0e40*/  IMAD.MOV.U32 R5, RZ, RZ, 0x6000 ;  /* 0x00006000ff057424 */ /* 0x000fca00078e00ff */
[----:B---3--:R-:W-:-:S04]  /*0e50*/  LOP3.LUT R4, R4, 0x6000, R5, 0xd8, !PT ;  /* 0x0000600004047812 */ /* 0x008fc800078ed805 */
[----:B------:R-:W-:-:S05]  /*0e60*/  LOP3.LUT R4, R4, 0x400000, RZ, 0xb8, !PT ;  /* 0x0040000004047812 */ /* 0x000fca00078eb8ff */
[----:B------:R3:W-:Y:S02]  /*0e70*/  STS [UR10+0x8], R4 ;  /* 0x00000804ff007988 */ /* 0x0007e4000800080a */
.L_x_33:
[----:B------:R-:W-:Y:S05]  /*0e80*/  BSYNC.RELIABLE B1 ;  /* 0x0000000000017941 */ /* 0x000fea0003800100 */
.L_x_28:
[----:B---345:R-:W3:Y:S02]  /*0e90*/  @!P3 LDS R4, [UR10+0x8] ;  /* 0x0000080aff04b984 */ /* 0x038ee40008000800 */
[----:B---3--:R-:W-:-:S05]  /*0ea0*/  @!P3 LOP3.LUT R4, R4, 0x8000, RZ, 0xb8, !PT ;  /* 0x000080000404b812 */ /* 0x008fca00078eb8ff */
[----:B------:R3:W-:Y:S02]  /*0eb0*/  @!P3 STS [UR10+0x8], R4 ;  /* 0x00000804ff00b988 */ /* 0x0007e4000800080a */
.L_x_34:
[----:B------:R-:W-:Y:S05]  /*0ec0*/  BSYNC.RECONVERGENT B2 ;  /* 0x0000000000027941 */ /* 0x000fea0003800200 */
.L_x_27:
[----:B------:R-:W-:Y:S05]  /*0ed0*/  WARPSYNC.ALL ;  /* 0x0000000000007948 */ /* 0x000fea0003800000 */
[----:B------:R-:W-:Y:S01]  /*0ee0*/  NOP ;  /* 0x0000000000007918 */ /* 0x000fe20000000000 */
[----:B------:R-:W-:-:S04]  /*0ef0*/  UIADD3 UR5, UPT, UPT, UR4, 0x80, URZ ;  /* 0x0000008004057890 */ /* 0x000fc8000fffe0ff */
[----:B------:R-:W-:-:S04]  /*0f00*/  UIADD3 UR6, UP0, UPT, UR5, UR12, URZ ;  /* 0x0000000c05067290 */ /* 0x000fc8000ff1e0ff */
[----:B------:R-:W-:Y:S01]  /*0f10*/  ULEA.HI.X.SX32 UR7, UR5, UR13, 0x1, UP0 ;  /* 0x0000000d05077291 */ /* 0x000fe200080f0eff */
[----:B------:R-:W-:Y:S11]  /*0f20*/  @P0 BRA `(.L_x_35) ;  /* 0x0000000000300947 */ /* 0x000ff60003800000 */
[----:B---345:R-:W3:Y:S01]  /*0f30*/  S2R R4, SR_LANEID ;  /* 0x0000000000047919 */ /* 0x038ee20000000000 */
[----:B------:R-:W-:Y:S05]  /*0f40*/  WARPSYNC.ALL ;  /* 0x0000000000007948 */ /* 0x000fea0003800000 */
[----:B------:R-:W-:Y:S01]  /*0f50*/  NOP ;  /* 0x0000000000007918 */ /* 0x000fe20000000000 */
[----:B--23--:R-:W-:-:S05]  /*0f60*/  IMAD.SHL.U32 R6, R4, 0x4, RZ ;  /* 0x0000000404067824 */ /* 0x00cfca00078e00ff */
[----:B------:R-:W2:Y:S01]  /*0f70*/  LDS R9, [R6+UR10] ;  /* 0x0000000a06097984 */ /* 0x000ea20008000800 */
[----:B------:R-:W-:-:S05]  /*0f80*/  IADD3 R4, P1, PT, R6, UR6, RZ ;  /* 0x0000000606047c10 */ /* 0x000fca000ff3e0ff */
[----:B------:R-:W-:-:S05]  /*0f90*/  IMAD.X R5, RZ, RZ, UR7, P1 ;  /* 0x00000007ff057e24 */ /* 0x000fca00088e06ff */
[----:B--2---:R2:W3:Y:S01]  /*0fa0*/  ATOMG.E.EXCH.STRONG.GPU PT, RZ, [R4], R9 ;  /* 0x0000000904ff73a8 */ /* 0x0044e200041ee100 */
[----:B------:R-:W-:-:S04]  /*0fb0*/  DEPBAR {5,4,3,2,1,0} ;  /* 0x0000003f0000791a */ /* 0x000fc80000000000 */
[----:B------:R-:W4:Y:S02]  /*0fc0*/  CCTL.E.C.LDCU.IV.DEEP [UR6] ;  /* 0x0000000006007540 */ /* 0x000f240009c08000 */
[----:B----4-:R2:W-:Y:S01]  /*0fd0*/  UTMACCTL.IV [UR6] ;  /* 0x00000000060079b9 */ /* 0x0105e20008000000 */
[----:B------:R-:W-:Y:S01]  /*0fe0*/  NOP ;  /* 0x0000000000007918 */ /* 0x000fe20000000000 */
.L_x_35:
[----:B------:R-:W-:Y:S05]  /*0ff0*/  @P0 BRA `(.L_x_36) ;  /* 0x00000000000c0947 */ /* 0x000fea0003800000 */
[----:B------:R0:W-:Y:S01]  /*1000*/  UTMACMDFLUSH ;  /* 0x00000000000079b7 */ /* 0x0001e20000000000 */
[----:B------:R-:W-:Y:S05]  /*1010*/  @P0 BRA `(.L_x_36) ;  /* 0x0000000000040947 */ /* 0x000fea0003800000 */
[----:B------:R-:W-:-:S04]  /*1020*/  DEPBAR.LE SB0, 0x0 ;  /* 0x000080000000791a */ /* 0x000fc80000000000 */
.L_x_36:
[----:B------:R-:W-:Y:S05]  /*1030*/  WARPSYNC.ALL ;  /* 0x0000000000007948 */ /* 0x000fea0003800000 */
[----:B------:R-:W-:Y:S01]  /*1040*/  NOP ;  /* 0x0000000000007918 */ /* 0x000fe20000000000 */
[----:B---3--:R-:W-:Y:S06]  /*1050*/  BAR.SYNC.DEFER_BLOCKING 0x0 ;  /* 0x0000000000007b1d */ /* 0x008fec0000010000 */
[----:B------:R-:W-:Y:S02]  /*1060*/  BSSY.RECONVERGENT B2, `(.L_x_37) ;  /* 0x000000b000027945 */ /* 0x000fe40003800200 */
[----:B------:R-:W-:Y:S06]  /*1070*/  BAR.SYNC.DEFER_BLOCKING 0x0 ;  /* 0x0000000000007b1d */ /* 0x000fec0000010000 */
[----:B------:R3:W-:Y:S01]  /*1080*/  @!P0 STS [R3], RZ ;  /* 0x000000ff03008388 */ /* 0x0007e20000000800 */
[----:B------:R-:W-:Y:S01]  /*1090*/  NOP ;  /* 0x0000000000007918 */ /* 0x000fe20000000000 */
[----:B------:R-:W-:Y:S05]  /*10a0*/  @P3 BRA `(.L_x_38) ;  /* 0x0000000000183947 */ /* 0x000fea0003800000 */
[----:B--23--:R-:W2:Y:S01]  /*10b0*/  LDS R3, [UR10+0x8] ;  /* 0x0000080aff037984 */ /* 0x00cea20008000800 */
[----:B------:R-:W3:Y:S01]  /*10c0*/  LDC.64 R10, c[0x0][0x390] ;  /* 0x0000e400ff0a7b82 */ /* 0x000ee20000000a00 */
[----:B----45:R-:W-:Y:S02]  /*10d0*/  IMAD.MOV.U32 R4, RZ, RZ, 0x70 ;  /* 0x00000070ff047424 */ /* 0x030fe400078e00ff */
[----:B---3--:R3:W-:Y:S03]  /*10e0*/  STS.64 [UR10], R10 ;  /* 0x0000000aff007988 */ /* 0x0087e60008000a0a */
[----:B--2---:R-:W-:-:S05]  /*10f0*/  LOP3.LUT R3, R3, 0x10, R4, 0xd8, !PT ;  /* 0x0000001003037812 */ /* 0x004fca00078ed804 */
[----:B------:R3:W-:Y:S02]  /*1100*/  STS [UR10+0x8], R3 ;  /* 0x00000803ff007988 */ /* 0x0007e4000800080a */
.L_x_38:
[----:B--2---:R-:W-:Y:S05]  /*1110*/  BSYNC.RECONVERGENT B2 ;  /* 0x0000000000027941 */ /* 0x004fea0003800200 */
.L_x_37:
[----:B------:R-:W-:Y:S04]  /*1120*/  BSSY.RECONVERGENT B3, `(.L_x_39) ;  /* 0x0000033000037945 */ /* 0x000fe80003800200 */
[----:B------:R-:W-:Y:S04]  /*1130*/  BSSY.RELIABLE B2, `(.L_x_40) ;  /* 0x000002e000027945 */ /* 0x000fe80003800100 */
[----:B------:R-:W-:Y:S05]  /*1140*/  @P3 BRA `(.L_x_41) ;  /* 0x0000000000243947 */ /* 0x000fea0003800000 */
[----:B---3--:R-:W2:Y:S01]  /*1150*/  LDS R3, [UR10+0x34] ;  /* 0x0000340aff037984 */ /* 0x008ea20008000800 */
[----:B----45:R-:W-:-:S05]  /*1160*/  IMAD.MOV.U32 R4, RZ, RZ, 0x7f000000 ;  /* 0x7f000000ff047424 */ /* 0x030fca00078e00ff */
[----:B--2---:R-:W-:-:S05]  /*1170*/  LOP3.LUT R3, R3, 0xff000000, R4, 0xb8, !PT ;  /* 0xff00000003037812 */ /* 0x004fca00078eb804 */
[----:B------:R2:W-:Y:S01]  /*1180*/  STS [UR10+0x34], R3 ;  /* 0x00003403ff007988 */ /* 0x0005e2000800080a */
[----:B------:R-:W-:Y:S05]  /*1190*/  @P3 BRA `(.L_x_42) ;  /* 0x0000000000183947 */ /* 0x000fea0003800000 */
[----:B--2---:R-:W2:Y:S01]  /*11a0*/  LDS R3, [UR10+0x38] ;  /* 0x0000380aff037984 */ /* 0x004ea20008000800 */
[----:B------:R-:W-:-:S05]  /*11b0*/  IMAD.MOV.U32 R4, RZ, RZ, 0x7f ;  /* 0x0000007fff047424 */ /* 0x000fca00078e00ff */
[----:B--2---:R-:W-:-:S05]  /*11c0*/  LOP3.LUT R3, R3, 0xff, R4, 0xb8, !PT ;  /* 0x000000ff03037812 */ /* 0x004fca00078eb804 */
[----:B------:R2:W-:Y:S02]  /*11d0*/  STS [UR10+0x38], R3 ;  /* 0x00003803ff007988 */ /* 0x0005e4000800080a */
.L_x_41:
[----:B------:R-:W-:Y:S05]  /*11e0*/  @P3 BRA `(.L_x_43) ;  /* 0x00000000000c3947 */ /* 0x000fea0003800000 */
[----:B------:R2:W-:Y:S02]  /*11f0*/  STS [UR10+0x20], R8 ;  /* 0x00002008ff007988 */ /* 0x0005e4000800080a */
.L_x_42:
[----:B------:R-:W-:Y:S05]  /*1200*/  @P3 BRA `(.L_x_44) ;  /* 0x0000000000243947 */ /* 0x000fea0003800000 */
[----:B------:R2:W-:Y:S02]  /*1210*/  STS [UR10+0x24], R7 ;  /* 0x00002407ff007988 */ /* 0x0005e4000800080a */
.L_x_43:
[----:B------:R-:W-:Y:S05]  /*1220*/  @P3 BRA `(.L_x_45) ;  /* 0x00000000002c3947 */ /* 0x000fea0003800000 */
[----:B--23--:R-:W2:Y:S01]  /*1230*/  LDS R3, [UR10+0x1c] ;  /* 0x00001c0aff037984 */ /* 0x00cea20008000800 */
[----:B----45:R-:W3:Y:S02]  /*1240*/  LDC.64 R4, c[0x0][0x3b8] ;  /* 0x0000ee00ff047b82 */ /* 0x030ee40000000a00 */
[--C-:B---3--:R-:W-:Y:S02]  /*1250*/  SHF.R.U32.HI R6, RZ, 0x4, R5.reuse ;  /* 0x00000004ff067819 */ /* 0x108fe40000011605 */
[----:B------:R-:W-:-:S05]  /*1260*/  SHF.R.U64 R4, R4, 0x4, R5 ;  /* 0x0000000404047819 */ /* 0x000fca0000001205 */
[----:B------:R3:W-:Y:S01]  /*1270*/  STS [UR10+0xc], R4 ;  /* 0x00000c04ff007988 */ /* 0x0007e2000800080a */
[----:B--2---:R-:W-:-:S05]  /*1280*/  LOP3.LUT R3, R3, 0xf, R6, 0xb8, !PT ;  /* 0x0000000f03037812 */ /* 0x004fca00078eb806 */
[----:B------:R3:W-:Y:S02]  /*1290*/  STS [UR10+0x1c], R3 ;  /* 0x00001c03ff007988 */ /* 0x0007e4000800080a */
.L_x_44:
[----:B------:R-:W-:Y:S05]  /*12a0*/  @P3 BRA `(.L_x_46) ;  /* 0x00000000001c3947 */ /* 0x000fea0003800000 */
[----:B--23--:R-:W2:Y:S02]  /*12b0*/  LDS R3, [UR10+0x34] ;  /* 0x0000340aff037984 */ /* 0x00cea40008000800 */
[----:B--2---:R-:W-:-:S05]  /*12c0*/  LOP3.LUT R3, R3, 0x7, RZ, 0xb8, !PT ;  /* 0x0000000703037812 */ /* 0x004fca00078eb8ff */
[----:B------:R2:W-:Y:S02]  /*12d0*/  STS [UR10+0x34], R3 ;  /* 0x00003403ff007988 */ /* 0x0005e4000800080a */
.L_x_45:
[----:B------:R-:W-:Y:S05]  /*12e0*/  @P3 BRA `(.L_x_47) ;  /* 0x00000000001c3947 */ /* 0x000fea0003800000 */
[----:B--23--:R-:W2:Y:S02]  /*12f0*/  LDS R3, [UR10+0x34] ;  /* 0x0000340aff037984 */ /* 0x00cea40008000800 */
[----:B--2---:R-:W-:-:S05]  /*1300*/  LOP3.LUT R3, R3, 0x38, RZ, 0xb8, !PT ;  /* 0x0000003803037812 */ /* 0x004fca00078eb8ff */
[----:B------:R2:W-:Y:S02]  /*1310*/  STS [UR10+0x34], R3 ;  /* 0x00003403ff007988 */ /* 0x0005e4000800080a */
.L_x_46:
[----:B------:R-:W-:Y:S05]  /*1320*/  @P3 BRA `(.L_x_48) ;  /* 0x00000000001c3947 */ /* 0x000fea0003800000 */
[----:B--23--:R-:W2:Y:S02]  /*1330*/  LDS R3, [UR10+0x8] ;  /* 0x0000080aff037984 */ /* 0x00cea40008000800 */
[----:B--2---:R-:W-:-:S05]  /*1340*/  LOP3.LUT R3, R3, 0x780, RZ, 0xb8, !PT ;  /* 0x0000078003037812 */ /* 0x004fca00078eb8ff */
[----:B------:R2:W-:Y:S02]  /*1350*/  STS [UR10+0x8], R3 ;  /* 0x00000803ff007988 */ /* 0x0005e4000800080a */
.L_x_47:
[----:B------:R-:W-:Y:S05]  /*1360*/  @P3 BRA `(.L_x_49) ;  /* 0x0000000000283947 */ /* 0x000fea0003800000 */
[----:B--23--:R-:W2:Y:S02]  /*1370*/  LDS R3, [UR10+0x8] ;  /* 0x0000080aff037984 */ /* 0x00cea40008000800 */
[----:B--2---:R-:W-:-:S05]  /*1380*/  LOP3.LUT R3, R3, 0x1800, RZ, 0xb8, !PT ;  /* 0x0000180003037812 */ /* 0x004fca00078eb8ff */
[----:B------:R2:W-:Y:S02]  /*1390*/  STS [UR10+0x8], R3 ;  /* 0x00000803ff007988 */ /* 0x0005e4000800080a */
.L_x_48:
[----:B------:R-:W-:Y:S05]  /*13a0*/  @P3 BREAK.RELIABLE B2 ;  /* 0x0000000000023942 */ /* 0x000fea0003800100 */
[----:B------:R-:W-:Y:S05]  /*13b0*/  @P3 BRA `(.L_x_50) ;  /* 0x0000000000243947 */ /* 0x000fea0003800000 */
[----:B--23--:R-:W2:Y:S01]  /*13c0*/  LDS R3, [UR10+0x8] ;  /* 0x0000080aff037984 */ /* 0x00cea20008000800 */
[----:B----45:R-:W-:-:S05]  /*13d0*/  IMAD.MOV.U32 R4, RZ, RZ, 0x6000 ;  /* 0x00006000ff047424 */ /* 0x030fca00078e00ff */
[----:B--2---:R-:W-:-:S04]  /*13e0*/  LOP3.LUT R3, R3, 0x6000, R4, 0xd8, !PT ;  /* 0x0000600003037812 */ /* 0x004fc800078ed804 */
[----:B------:R-:W-:-:S05]  /*13f0*/  LOP3.LUT R3, R3, 0x400000, RZ, 0xb8, !PT ;  /* 0x0040000003037812 */ /* 0x000fca00078eb8ff */
[----:B------:R2:W-:Y:S02]  /*1400*/  STS [UR10+0x8], R3 ;  /* 0x00000803ff007988 */ /* 0x0005e4000800080a */
.L_x_49:
[----:B------:R-:W-:Y:S05]  /*1410*/  BSYNC.RELIABLE B2 ;  /* 0x0000000000027941 */ /* 0x000fea0003800100 */
.L_x_40:
[----:B--23--:R-:W2:Y:S02]  /*1420*/  @!P3 LDS R3, [UR10+0x8] ;  /* 0x0000080aff03b984 */ /* 0x00cea40008000800 */
[----:B--2---:R-:W-:-:S05]  /*1430*/  @!P3 LOP3.LUT R3, R3, 0x8000, RZ, 0xb8, !PT ;  /* 0x000080000303b812 */ /* 0x004fca00078eb8ff */
[----:B------:R2:W-:Y:S02]  /*1440*/  @!P3 STS [UR10+0x8], R3 ;  /* 0x00000803ff00b988 */ /* 0x0005e4000800080a */
.L_x_50:
[----:B------:R-:W-:Y:S05]  /*1450*/  BSYNC.RECONVERGENT B3 ;  /* 0x0000000000037941 */ /* 0x000fea0003800200 */
.L_x_39:
[----:B------:R-:W-:Y:S05]  /*1460*/  WARPSYNC.ALL ;  /* 0x0000000000007948 */ /* 0x000fea0003800000 */
[----:B------:R-:W-:Y:S01]  /*1470*/  NOP ;  /* 0x0000000000007918 */ /* 0x000fe20000000000 */
[----:B------:R-:W-:-:S04]  /*1480*/  UIADD3 UR4, UPT, UPT, UR4, 0x100, URZ ;  /* 0x0000010004047890 */ /* 0x000fc8000fffe0ff */
[----:B------:R-:W-:-:S04]  /*1490*/  UIADD3 UR12, UP0, UPT, UR4, UR12, URZ ;  /* 0x0000000c040c7290 */ /* 0x000fc8000ff1e0ff */
[----:B------:R-:W-:Y:S01]  /*14a0*/  ULEA.HI.X.SX32 UR13, UR4, UR13, 0x1, UP0 ;  /* 0x0000000d040d7291 */ /* 0x000fe200080f0eff */
[----:B------:R-:W-:Y:S11]  /*14b0*/  @P0 BRA `(.L_x_51) ;  /* 0x0000000000300947 */ /* 0x000ff60003800000 */
[----:B--23--:R-:W2:Y:S01]  /*14c0*/  S2R R3, SR_LANEID ;  /* 0x0000000000037919 */ /* 0x00cea20000000000 */
[----:B------:R-:W-:Y:S05]  /*14d0*/  WARPSYNC.ALL ;  /* 0x0000000000007948 */ /* 0x000fea0003800000 */
[----:B------:R-:W-:Y:S01]  /*14e0*/  NOP ;  /* 0x0000000000007918 */ /* 0x000fe20000000000 */
[----:B--2---:R-:W-:-:S05]  /*14f0*/  IMAD.SHL.U32 R6, R3, 0x4, RZ ;  /* 0x0000000403067824 */ /* 0x004fca00078e00ff */
[----:B------:R-:W2:Y:S01]  /*1500*/  LDS R3, [R6+UR10] ;  /* 0x0000000a06037984 */ /* 0x000ea20008000800 */
[----:B----45:R-:W-:-:S05]  /*1510*/  IADD3 R4, P1, PT, R6, UR12, RZ ;  /* 0x0000000c06047c10 */ /* 0x030fca000ff3e0ff */
[----:B------:R-:W-:-:S05]  /*1520*/  IMAD.X R5, RZ, RZ, UR13, P1 ;  /* 0x0000000dff057e24 */ /* 0x000fca00088e06ff */
[----:B--2---:R2:W3:Y:S01]  /*1530*/  ATOMG.E.EXCH.STRONG.GPU PT, RZ, [R4], R3 ;  /* 0x0000000304ff73a8 */ /* 0x0044e200041ee100 */
[----:B------:R-:W-:-:S04]  /*1540*/  DEPBAR {5,4,3,2,1,0} ;  /* 0x0000003f0000791a */ /* 0x000fc80000000000 */
[----:B------:R-:W4:Y:S02]  /*1550*/  CCTL.E.C.LDCU.IV.DEEP [UR12] ;  /* 0x000000000c007540 */ /* 0x000f240009c08000 */
[----:B----4-:R2:W-:Y:S01]  /*1560*/  UTMACCTL.IV [UR12] ;  /* 0x000000000c0079b9 */ /* 0x0105e20008000000 */
[----:B------:R-:W-:Y:S01]  /*1570*/  NOP ;  /* 0x0000000000007918 */ /* 0x000fe20000000000 */
.L_x_51:
[----:B------:R-:W-:Y:S05]  /*1580*/  @P0 BRA `(.L_x_52) ;  /* 0x00000000000c0947 */ /* 0x000fea0003800000 */
[----:B------:R0:W-:Y:S01]  /*1590*/  UTMACMDFLUSH ;  /* 0x00000000000079b7 */ /* 0x0001e20000000000 */
[----:B------:R-:W-:Y:S05]  /*15a0*/  @P0 BRA `(.L_x_52) ;  /* 0x0000000000040947 */ /* 0x000fea0003800000 */
[----:B------:R-:W-:-:S04]  /*15b0*/  DEPBAR.LE SB0, 0x0 ;  /* 0x000080000000791a */ /* 0x000fc80000000000 */
.L_x_52:
[----:B------:R-:W-:Y:S05]  /*15c0*/  WARPSYNC.ALL ;  /* 0x0000000000007948 */ /* 0x000fea0003800000 */
[----:B------:R-:W-:Y:S01]  /*15d0*/  NOP ;  /* 0x0000000000007918 */ /* 0x000fe20000000000 */
[----:B---3--:R-:W-:Y:S01]  /*15e0*/  BAR.SYNC.DEFER_BLOCKING 0x0 ;  /* 0x0000000000007b1d */ /* 0x008fe20000010000 */
[----:B------:R-:W-:Y:S01]  /*15f0*/  ISETP.GE.AND P0, PT, R12, 0x1, PT ;  /* 0x000000010c00780c */ /* 0x000fe20003f06270 */
[----:B------:R-:W-:Y:S01]  /*1600*/  USHF.L.U32 UR14, UR14, 0x8, URZ ;  /* 0x000000080e0e7899 */ /* 0x000fe200080006ff */
[----:B--2---:R-:W-:Y:S01]  /*1610*/  SHF.R.U32.HI R3, RZ, 0x5, R0 ;  /* 0x00000005ff037819 */ /* 0x004fe20000011600 */
[----:B------:R-:W-:-:S02]  /*1620*/  USHF.L.U32 UR27, UR11, 0x7, URZ ;  /* 0x000000070b1b7899 */ /* 0x000fc400080006ff */
[----:B------:R-:W-:Y:S01]  /*1630*/  VOTEU.ALL UP0, P3 ;  /* 0x0000000000ff7886 */ /* 0x000fe20001800000 */
[----:B------:R-:W-:Y:S01]  /*1640*/  UMOV UR4, 0x1 ;  /* 0x0000000100047882 */ /* 0x000fe20000000000 */
[----:B------:R-:W-:Y:S01]  /*1650*/  VOTEU.ALL UP1, P3 ;  /* 0x0000000000ff7886 */ /* 0x000fe20001820000 */
[----:B------:R-:W-:Y:S02]  /*1660*/  R2UR UR15, R3 ;  /* 0x00000000030f72ca */ /* 0x000fe400000e0000 */
[----:B------:R-:W-:-:S04]  /*1670*/  @!UP0 UIADD3 UR16, UPT, UPT, -UR4, 0x100000, URZ ;  /* 0x0010000004108890 */ /* 0x000fc8000fffe1ff */
[----:B------:R-:W-:Y:S02]  /*1680*/  @!UP0 USHF.L.U32 UR17, UR16, 0xb, URZ ;  /* 0x0000000b10118899 */ /* 0x000fe400080006ff */
[----:B------:R-:W-:Y:S02]  /*1690*/  @!UP0 USHF.L.U32 UR16, UR16, 0x1, URZ ;  /* 0x0000000110108899 */ /* 0x000fe400080006ff */
[----:B------:R-:W-:-:S04]  /*16a0*/  @!UP0 UIADD3 UR4, UPT, UPT, -UR4, 0x100000, URZ ;  /* 0x0010000004048890 */ /* 0x000fc8000fffe1ff */
[----:B------:R-:W-:Y:S02]  /*16b0*/  @!UP0 USHF.L.U32 UR5, UR4, 0xb, URZ ;  /* 0x0000000b04058899 */ /* 0x000fe400080006ff */
[----:B------:R-:W-:Y:S01]  /*16c0*/  @!UP0 USHF.L.U32 UR4, UR4, 0x1, URZ ;  /* 0x0000000104048899 */ /* 0x000fe200080006ff */
[----:B------:R-:W-:Y:S01]  /*16d0*/  VOTEU.ALL UP0, P3 ;  /* 0x0000000000ff7886 */ /* 0x000fe20001800000 */
[----:B------:R-:W2:Y:S04]  /*16e0*/  FENCE.VIEW.ASYNC.S ;  /* 0x00000000000073c6 */ /* 0x000ea80000000000 */
[----:B--2---:R2:W3:Y:S06]  /*16f0*/  @!UP0 SYNCS.EXCH.64 URZ, [UR10+0xc000], UR16 ;  /* 0x00c000100aff85b2 */ /* 0x0044ec0008000100 */
[----:B------:R2:W4:Y:S01]  /*1700*/  @!UP1 SYNCS.EXCH.64 URZ, [UR10+0xc010], UR4 ;  /* 0x00c010040aff95b2 */ /* 0x0005220008000100 */
[----:B------:R-:W-:Y:S05]  /*1710*/  @!P0 BRA `(.L_x_53) ;  /* 0x00000008000c8947 */ /* 0x000fea0003800000 */
[----:B---34-:R-:W-:Y:S01]  /*1720*/  BAR.SYNC.DEFER_BLOCKING 0x0 ;  /* 0x0000000000007b1d */ /* 0x018fe20000010000 */
[----:B------:R-:W-:Y:S01]  /*1730*/  ELECT P1, URZ, PT ;  /* 0x0000000000ff782f */ /* 0x000fe20003820000 */
[----:B------:R-:W-:Y:S01]  /*1740*/  @!P3 IMAD.MOV.U32 R3, RZ, RZ, 0xc000 ;  /* 0x0000c000ff03b424 */ /* 0x000fe200078e00ff */
[----:B------:R-:W-:Y:S02]  /*1750*/  UIADD3 UR24, UPT, UPT, UR10, 0x8000, URZ ;  /* 0x000080000a187890 */ /* 0x000fe4000fffe0ff */
[----:B------:R-:W-:Y:S02]  /*1760*/  ISETP.LT.U32.AND P1, PT, R2, 0x20, P1 ;  /* 0x000000200200780c */ /* 0x000fe40000f21070 */
[----:B------:R-:W-:Y:S01]  /*1770*/  ELECT P0, URZ, PT ;  /* 0x0000000000ff782f */ /* 0x000fe20003800000 */
[----:B--2---:R-:W-:-:S03]  /*1780*/  ULOP3.LUT UR4, UR15, 0x1, URZ, 0xc0, !UPT ;  /* 0x000000010f047892 */ /* 0x004fc6000f8ec0ff */
[----:B------:R-:W-:Y:S01]  /*1790*/  ISETP.LT.U32.AND P0, PT, R2, 0x40, P0 ;  /* 0x000000400200780c */ /* 0x000fe20000701070 */
[----:B------:R-:W-:Y:S02]  /*17a0*/  USHF.R.U32.HI UR18, URZ, 0x4, UR10 ;  /* 0x00000004ff127899 */ /* 0x000fe4000801160a */
[----:B------:R-:W-:Y:S02]  /*17b0*/  ULEA UR28, UR4, UR10, 0xe ;  /* 0x0000000a041c7291 */ /* 0x000fe4000f8e70ff */
[----:B------:R-:W-:Y:S02]  /*17c0*/  ULEA UR30, UR4, UR14, 0x7 ;  /* 0x0000000e041e7291 */ /* 0x000fe4000f8e38ff */
[----:B------:R-:W-:Y:S01]  /*17d0*/  USHF.R.U32.HI UR16, URZ, 0x4, UR24 ;  /* 0x00000004ff107899 */ /* 0x000fe20008011618 */
[----:B------:R-:W-:Y:S01]  /*17e0*/  VOTEU.ANY UP0, P1 ;  /* 0x0000000000ff7886 */ /* 0x000fe20000800100 */
[----:B------:R-:W-:Y:S01]  /*17f0*/  VOTEU.ANY UP2, P1 ;  /* 0x0000000000ff7886 */ /* 0x000fe20000840100 */
[----:B------:R-:W-:-:S03]  /*1800*/  USGXT.U32 UR18, UR18, 0xe ;  /* 0x0000000e1212789a */ /* 0x000fc60008000000 */
[----:B------:R-:W-:Y:S01]  /*1810*/  VOTEU.ANY UP1, P0 ;  /* 0x0000000000ff7886 */ /* 0x000fe20000020100 */
[----:B------:R2:W-:Y:S01]  /*1820*/  @!P3 SYNCS.ARRIVE.TRANS64 RZ, [UR10+0xc000], R3 ;  /* 0x00c00003ffffb9a7 */ /* 0x0005e2000800000a */
[----:B------:R-:W-:Y:S01]  /*1830*/  @UP0 UIADD3 UR25, UPT, UPT, UR10, 0xc000, URZ ;  /* 0x0000c0000a190890 */ /* 0x000fe2000fffe0ff */
[----:B------:R-:W-:Y:S01]  /*1840*/  @UP0 UMOV UR26, URZ ;  /* 0x000000ff001a0c82 */ /* 0x000fe20008000000 */
[----:B------:R-:W-:Y:S01]  /*1850*/  BAR.SYNC.DEFER_BLOCKING 0x0 ;  /* 0x0000000000007b1d */ /* 0x000fe20000010000 */
[----:B------:R-:W-:Y:S02]  /*1860*/  @UP1 UIADD3 UR29, UPT, UPT, UR10, 0xc000, URZ ;  /* 0x0000c0000a1d1890 */ /* 0x000fe4000fffe0ff */
[----:B------:R-:W-:-:S03]  /*1870*/  USGXT.U32 UR16, UR16, 0xe ;  /* 0x0000000e1010789a */ /* 0x000fc60008000000 */
[----:B------:R-:W-:Y:S01]  /*1880*/  VOTEU.ANY UP3, P0 ;  /* 0x0000000000ff7886 */ /* 0x000fe20000060100 */
[----:B------:R-:W-:Y:S01]  /*1890*/  @UP1 UMOV UR31, URZ ;  /* 0x000000ff001f1c82 */ /* 0x000fe20008000000 */
[----:B------:R-:W-:Y:S02]  /*18a0*/  UIADD3 UR20, UP1, UPT, UR18, 0x4000100, URZ ;  /* 0x0400010012147890 */ /* 0x000fe4000ff3e0ff */
[----:B------:R-:W-:Y:S01]  /*18b0*/  UIADD3 UR22, UP0, UPT, UR16, 0x2, URZ ;  /* 0x0000000210167890 */ /* 0x000fe2000ff1e0ff */
[----:B------:R-:W-:Y:S01]  /*18c0*/  UMOV UR4, URZ ;  /* 0x000000ff00047c82 */ /* 0x000fe20008000000 */
[----:B------:R-:W-:Y:S02]  /*18d0*/  ULOP3.LUT UR18, UR18, 0x4000000, URZ, 0xfc, !UPT ;  /* 0x0400000012127892 */ /* 0x000fe4000f8efcff */
[----:B------:R-:W-:Y:S02]  /*18e0*/  UIADD3.X UR21, UPT, UPT, UR4, 0x40004040, URZ, UP1, !UPT ;  /* 0x4000404004157890 */ /* 0x000fe40008ffe4ff */
[----:B------:R-:W-:-:S02]  /*18f0*/  UIADD3.X UR23, UPT, UPT, UR4, 0x40004040, URZ, UP0, !UPT ;  /* 0x4000404004177890 */ /* 0x000fc400087fe4ff */
[----:B------:R-:W-:Y:S02]  /*1900*/  UIADD3.64 UR38, UPT, UPT, UR20, 0x100, URZ ;  /* 0x0000010014267897 */ /* 0x000fe4000fffe0ff */
[----:B------:R-:W-:Y:S02]  /*1910*/  UIADD3.64 UR42, UPT, UPT, UR20, 0x200, URZ ;  /* 0x00000200142a7897 */ /* 0x000fe4000fffe0ff */
[----:B------:R-:W-:Y:S01]  /*1920*/  UIADD3.64 UR40, UPT, UPT, UR22, 0x4, URZ ;  /* 0x0000000416287897 */ /* 0x000fe2000fffe0ff */
[----:B------:R-:W-:Y:S01]  /*1930*/  @UP2 UTMALDG.2D [UR24], [UR8] ;  /* 0x00000018080025b4 */ /* 0x000fe20008008000 */
[----:B------:R-:W-:Y:S01]  /*1940*/  UISETP.NE.U32.AND UP0, UPT, UR15, URZ, UPT ;  /* 0x000000ff0f00728c */ /* 0x000fe2000bf05070 */
[----:B------:R-:W-:Y:S01]  /*1950*/  UMOV UR17, 0x40004040 ;  /* 0x4000404000117882 */ /* 0x000fe20000000000 */
[----:B------:R-:W-:Y:S01]  /*1960*/  UMOV UR19, 0x40004040 ;  /* 0x4000404000137882 */ /* 0x000fe20000000000 */
[----:B------:R3:W-:Y:S06]  /*1970*/  MEMBAR.ALL.CTA ;  /* 0x0000000000007992 */ /* 0x0007ec0000008000 */
[----:B---3--:R-:W3:Y:S02]  /*1980*/  FENCE.VIEW.ASYNC.S ;  /* 0x00000000000073c6 */ /* 0x008ee40000000000 */
[----:B---3--:R-:W-:Y:S06]  /*1990*/  BAR.SYNC.DEFER_BLOCKING 0x0 ;  /* 0x0000000000007b1d */ /* 0x008fec0000010000 */
[----:B------:R3:W-:Y:S02]  /*19a0*/  @UP3 UTMALDG.2D [UR28], [UR6] ;  /* 0x0000001c060035b4 */ /* 0x0007e40008008000 */
[----:B------:R-:W-:Y:S01]  /*19b0*/  BAR.SYNC.DEFER_BLOCKING 0x0 ;  /* 0x0000000000007b1d */ /* 0x000fe20000010000 */
[----:B---3--:R-:W-:-:S05]  /*19c0*/  UIADD3.64 UR30, UPT, UPT, UR22, 0x2, URZ ;  /* 0x00000002161e7897 */ /* 0x008fca000fffe0ff */
[----:B------:R-:W3:Y:S02]  /*19d0*/  SYNCS.PHASECHK.TRANS64.TRYWAIT P0, [UR10+0xc000], RZ ;  /* 0x00c000ffff0075a7 */ /* 0x000ee4000800110a */
[----:B--23--:R-:W-:Y:S05]  /*19e0*/  @!P0 BRA `(.L_x_54) ;  /* 0x0000001000e88947 */ /* 0x00cfea0003800000 */
.L_x_66:
[----:B------:R-:W-:Y:S05]  /*19f0*/  BRA.U UP0, `(.L_x_55) ;  /* 0x0000000100347547 */ /* 0x000fea000b800000 */
[----:B------:R-:W-:Y:S01]  /*1a00*/  UMOV UR4, 0x0 ;  /* 0x0000000000047882 */ /* 0x000fe20000000000 */
[----:B------:R-:W-:Y:S01]  /*1a10*/  UMOV UR5, 0x8410010 ;  /* 0x0841001000057882 */ /* 0x000fe20000000000 */
[----:B------:R-:W-:Y:S01]  /*1a20*/  UMOV UR24, 0x0 ;  /* 0x0000000000187882 */ /* 0x000fe20000000000 */
[----:B------:R-:W-:Y:S01]  /*1a30*/  UMOV UR25, 0x8410010 ;  /* 0x0841001000197882 */ /* 0x000fe20000000000 */
[----:B------:R-:W-:Y:S01]  /*1a40*/  UMOV UR28, 0x0 ;  /* 0x00000000001c7882 */ /* 0x000fe20000000000 */
[----:B------:R-:W-:Y:S01]  /*1a50*/  UMOV UR29, 0x8410010 ;  /* 0x08410010001d7882 */ /* 0x000fe20000000000 */
[----:B------:R2:W-:Y:S01]  /*1a60*/  UTCQMMA gdesc[UR16], gdesc[UR18], tmem[UR36], tmem[UR4], idesc[UR5], !UPT ;  /* 0x00ff0412100075ea */ /* 0x0005e2000f800324 */
[----:B------:R-:W-:Y:S01]  /*1a70*/  UMOV UR32, 0x0 ;  /* 0x0000000000207882 */ /* 0x000fe20000000000 */
[----:B------:R-:W-:Y:S01]  /*1a80*/  UMOV UR33, 0x8410010 ;  /* 0x0841001000217882 */ /* 0x000fe20000000000 */
[----:B------:R2:W-:Y:S01]  /*1a90*/  UTCQMMA gdesc[UR22], gdesc[UR20], tmem[UR36], tmem[UR24], idesc[UR25], UPT ;  /* 0x00ff1814160075ea */ /* 0x0005e2000b800324 */
[----:B------:R2:W-:Y:S01]  /*1aa0*/  UTCQMMA gdesc[UR30], gdesc[UR38], tmem[UR36], tmem[UR28], idesc[UR29], UPT ;  /* 0x00ff1c261e0075ea */ /* 0x0005e2000b800324 */
[----:B------:R2:W-:Y:S01]  /*1ab0*/  UTCQMMA gdesc[UR40], gdesc[UR42], tmem[UR36], tmem[UR32], idesc[UR33], UPT ;  /* 0x00ff202a280075ea */ /* 0x0005e2000b800324 */
[----:B------:R-:W-:Y:S01]  /*1ac0*/  NOP ;  /* 0x0000000000007918 */ /* 0x000fe20000000000 */
.L_x_55:
[----:B------:R-:W-:Y:S01]  /*1ad0*/  ELECT P0, URZ, PT ;  /* 0x0000000000ff782f */ /* 0x000fe20003800000 */
[----:B--2---:R-:W-:-:S03]  /*1ae0*/  UIADD3 UR4, UPT, UPT, UR10, 0xc010, URZ ;  /* 0x0000c0100a047890 */ /* 0x004fc6000fffe0ff */
[----:B------:R-:W-:Y:S01]  /*1af0*/  ISETP.LT.U32.AND P0, PT, R2, 0x20, P0 ;  /* 0x000000200200780c */ /* 0x000fe20000701070 */
[----:B------:R-:W-:-:S12]  /*1b00*/  UMOV UR5, URZ ;  /* 0x000000ff00057c82 */ /* 0x000fd80008000000 */
[----:B------:R-:W-:Y:S01]  /*1b10*/  VOTEU.ANY UP0, P0 ;  /* 0x0000000000ff7886 */ /* 0x000fe20000000100 */
[----:B------:R-:W-:Y:S01]  /*1b20*/  VOTEU.ANY UP1, P0 ;  /* 0x0000000000ff7886 */ /* 0x000fe20000020100 */
[----:B------:R-:W-:-:S03]  /*1b30*/  ISETP.GE.U32.AND P0, PT, R12, 0x81, PT ;  /* 0x000000810c00780c */ /* 0x000fc60003f06070 */
[----:B------:R-:W-:Y:S02]  /*1b40*/  @UP0 UMOV UR24, UR4 ;  /* 0x0000000400180c82 */ /* 0x000fe40008000000 */
[----:B------:R2:W-:Y:S01]  /*1b50*/  @UP1 UTCBAR [UR24], URZ ;  /* 0x000000ff180013e9 */ /* 0x0005e200080000ff */
[----:B------:R-:W-:Y:S06]  /*1b60*/  BAR.SYNC.DEFER_BLOCKING 0x0 ;  /* 0x0000000000007b1d */ /* 0x000fec0000010000 */
[----:B------:R-:W3:Y:S02]  /*1b70*/  SYNCS.PHASECHK.TRANS64.TRYWAIT P1, [UR10+0xc010], RZ ;  /* 0x00c010ffff0075a7 */ /* 0x000ee4000802110a */
[----:B--23--:R-:W-:Y:S05]  /*1b80*/  @!P1 BRA `(.L_x_56) ;  /* 0x00000010008c9947 */ /* 0x00cfea0003800000 */
.L_x_67:
[----:B------:R-:W-:Y:S05]  /*1b90*/  @!P0 BRA `(.L_x_53) ;  /* 0x0000000000ec8947 */ /* 0x000fea0003800000 */
[----:B------:R-:W-:Y:S01]  /*1ba0*/  IMAD.MOV.U32 R3, RZ, RZ, 0x1 ;  /* 0x00000001ff037424 */ /* 0x000fe200078e00ff */
[----:B------:R-:W2:Y:S01]  /*1bb0*/  LDCU UR37, c[0x0][0x3a0] ;  /* 0x00007400ff2577ac */ /* 0x000ea20008000800 */
[----:B------:R-:W-:-:S05]  /*1bc0*/  UMOV UR26, 0x80 ;  /* 0x00000080001a7882 */ /* 0x000fca0000000000 */
.L_x_60:
[----:B------:R-:W-:Y:S01]  /*1bd0*/  BAR.SYNC.DEFER_BLOCKING 0x0 ;  /* 0x0000000000007b1d */ /* 0x000fe20000010000 */
[----:B------:R-:W-:Y:S01]  /*1be0*/  ELECT P1, URZ, PT ;  /* 0x0000000000ff782f */ /* 0x000fe20003820000 */
[----:B-----5:R-:W-:Y:S01]  /*1bf0*/  @!P3 IMAD.MOV.U32 R4, RZ, RZ, 0xc000 ;  /* 0x0000c000ff04b424 */ /* 0x020fe200078e00ff */
[----:B------:R-:W-:Y:S02]  /*1c00*/  ELECT P0, URZ, PT ;  /* 0x0000000000ff782f */ /* 0x000fe40003800000 */
[C---:B------:R-:W-:Y:S01]  /*1c10*/  ISETP.LT.U32.AND P1, PT, R2.reuse, 0x20, P1 ;  /* 0x000000200200780c */ /* 0x040fe20000f21070 */
[----:B------:R-:W-:Y:S01]  /*1c20*/  ULOP3.LUT UR28, UR15, 0x1, URZ, 0xc0, !UPT ;  /* 0x000000010f1c7892 */ /* 0x000fe2000f8ec0ff */
[----:B------:R-:W-:Y:S01]  /*1c30*/  ISETP.LT.U32.AND P0, PT, R2, 0x40, P0 ;  /* 0x000000400200780c */ /* 0x000fe20000701070 */
[----:B------:R-:W-:Y:S02]  /*1c40*/  UMOV UR35, UR26 ;  /* 0x0000001a00237c82 */ /* 0x000fe40008000000 */
[----:B------:R-:W-:-:S02]  /*1c50*/  ULEA UR32, UR28, UR10, 0xe ;  /* 0x0000000a1c207291 */ /* 0x000fc4000f8e70ff */
[----:B------:R-:W-:-:S06]  /*1c60*/  ULEA UR34, UR28, UR14, 0x7 ;  /* 0x0000000e1c227291 */ /* 0x000fcc000f8e38ff */
[----:B------:R-:W-:Y:S02]  /*1c70*/  VOTEU.ANY UP0, P1 ;  /* 0x0000000000ff7886 */ /* 0x000fe40000800100 */
[----:B------:R-:W-:-:S03]  /*1c80*/  VOTEU.ANY UP1, P0 ;  /* 0x0000000000ff7886 */ /* 0x000fc60000020100 */
[----:B------:R-:W-:Y:S02]  /*1c90*/  @UP0 UIADD3 UR24, UPT, UPT, UR10, 0x8000, URZ ;  /* 0x000080000a180890 */ /* 0x000fe4000fffe0ff */
[----:B------:R3:W-:Y:S01]  /*1ca0*/  @!P3 SYNCS.ARRIVE.TRANS64 RZ, [UR10+0xc000], R4 ;  /* 0x00c00004ffffb9a7 */ /* 0x0007e2000800000a */
[----:B------:R-:W-:Y:S01]  /*1cb0*/  @UP0 UIADD3 UR25, UPT, UPT, UR10, 0xc000, URZ ;  /* 0x0000c0000a190890 */ /* 0x000fe2000fffe0ff */
[----:B------:R-:W-:Y:S01]  /*1cc0*/  VOTEU.ANY UP0, P1 ;  /* 0x0000000000ff7886 */ /* 0x000fe20000800100 */
[----:B------:R-:W-:Y:S01]  /*1cd0*/  BAR.SYNC.DEFER_BLOCKING 0x0 ;  /* 0x0000000000007b1d */ /* 0x000fe20000010000 */
[----:B------:R-:W-:Y:S01]  /*1ce0*/  @UP1 UIADD3 UR33, UPT, UPT, UR10, 0xc000, URZ ;  /* 0x0000c0000a211890 */ /* 0x000fe2000fffe0ff */
[----:B---3--:R-:W-:-:S04]  /*1cf0*/  IMAD.U32 R4, R3, -0x80000000, RZ ;  /* 0x8000000003047824 */ /* 0x008fc800078e00ff */
[----:B------:R-:W-:Y:S01]  /*1d00*/  VOTEU.ANY UP1, P0 ;  /* 0x0000000000ff7886 */ /* 0x000fe20000020100 */
[----:B------:R3:W-:Y:S01]  /*1d10*/  @UP0 UTMALDG.2D [UR24], [UR8] ;  /* 0x00000018080005b4 */ /* 0x0007e20008008000 */
[----:B------:R-:W-:Y:S01]  /*1d20*/  UISETP.NE.U32.AND UP0, UPT, UR15, URZ, UPT ;  /* 0x000000ff0f00728c */ /* 0x000fe2000bf05070 */
[----:B------:R4:W-:Y:S06]  /*1d30*/  MEMBAR.ALL.CTA ;  /* 0x0000000000007992 */ /* 0x0009ec0000008000 */
[----:B----4-:R-:W4:Y:S02]  /*1d40*/  FENCE.VIEW.ASYNC.S ;  /* 0x00000000000073c6 */ /* 0x010f240000000000 */
[----:B----4-:R-:W-:Y:S06]  /*1d50*/  BAR.SYNC.DEFER_BLOCKING 0x0 ;  /* 0x0000000000007b1d */ /* 0x010fec0000010000 */
[----:B------:R3:W-:Y:S02]  /*1d60*/  @UP1 UTMALDG.2D [UR32], [UR6] ;  /* 0x00000020060015b4 */ /* 0x0007e40008008000 */
[----:B------:R-:W-:Y:S06]  /*1d70*/  BAR.SYNC.DEFER_BLOCKING 0x0 ;  /* 0x0000000000007b1d */ /* 0x000fec0000010000 */
[----:B------:R-:W4:Y:S02]  /*1d80*/  SYNCS.PHASECHK.TRANS64.TRYWAIT P0, [UR10+0xc000], R4 ;  /* 0x00c00004ff0075a7 */ /* 0x000f24000800110a */
[----:B---34-:R-:W-:Y:S05]  /*1d90*/  @!P0 BRA `(.L_x_57) ;  /* 0x0000001000148947 */ /* 0x018fea0003800000 */
.L_x_68:
[----:B------:R-:W-:Y:S05]  /*1da0*/  BRA.U UP0, `(.L_x_58) ;  /* 0x0000000100347547 */ /* 0x000fea000b800000 */
[----:B------:R-:W-:Y:S01]  /*1db0*/  UMOV UR24, 0x0 ;  /* 0x0000000000187882 */ /* 0x000fe20000000000 */
[----:B------:R-:W-:Y:S01]  /*1dc0*/  UMOV UR25, 0x8410010 ;  /* 0x0841001000197882 */ /* 0x000fe20000000000 */
[----:B------:R-:W-:Y:S01]  /*1dd0*/  UMOV UR28, 0x0 ;  /* 0x00000000001c7882 */ /* 0x000fe20000000000 */
[----:B------:R-:W-:Y:S01]  /*1de0*/  UMOV UR29, 0x8410010 ;  /* 0x08410010001d7882 */ /* 0x000fe20000000000 */
[----:B------:R-:W-:Y:S01]  /*1df0*/  UMOV UR32, 0x0 ;  /* 0x0000000000207882 */ /* 0x000fe20000000000 */
[----:B------:R-:W-:Y:S01]  /*1e00*/  UMOV UR33, 0x8410010 ;  /* 0x0841001000217882 */ /* 0x000fe20000000000 */
[----:B------:R3:W-:Y:S01]  /*1e10*/  UTCQMMA gdesc[UR16], gdesc[UR18], tmem[UR36], tmem[UR24], idesc[UR25], UPT ;  /* 0x00ff1812100075ea */ /* 0x0007e2000b800324 */
[----:B------:R-:W-:Y:S01]  /*1e20*/  UMOV UR34, 0x0 ;  /* 0x0000000000227882 */ /* 0x000fe20000000000 */
[----:B------:R-:W-:Y:S01]  /*1e30*/  UMOV UR35, 0x8410010 ;  /* 0x0841001000237882 */ /* 0x000fe20000000000 */
[----:B------:R3:W-:Y:S01]  /*1e40*/  UTCQMMA gdesc[UR22], gdesc[UR20], tmem[UR36], tmem[UR28], idesc[UR29], UPT ;  /* 0x00ff1c14160075ea */ /* 0x0007e2000b800324 */
[----:B------:R3:W-:Y:S01]  /*1e50*/  UTCQMMA gdesc[UR30], gdesc[UR38], tmem[UR36], tmem[UR32], idesc[UR33], UPT ;  /* 0x00ff20261e0075ea */ /* 0x0007e2000b800324 */
[----:B------:R3:W-:Y:S01]  /*1e60*/  UTCQMMA gdesc[UR40], gdesc[UR42], tmem[UR36], tmem[UR34], idesc[UR35], UPT ;  /* 0x00ff222a280075ea */ /* 0x0007e2000b800324 */
[----:B------:R-:W-:Y:S01]  /*1e70*/  NOP ;  /* 0x0000000000007918 */ /* 0x000fe20000000000 */
.L_x_58:
[----:B------:R-:W-:-:S04]  /*1e80*/  ELECT P0, URZ, PT ;  /* 0x0000000000ff782f */ /* 0x000fc80003800000 */
[----:B------:R-:W-:-:S13]  /*1e90*/  ISETP.LT.U32.AND P0, PT, R2, 0x20, P0 ;  /* 0x000000200200780c */ /* 0x000fda0000701070 */
[----:B------:R-:W-:Y:S01]  /*1ea0*/  VOTEU.ANY UP0, P0 ;  /* 0x0000000000ff7886 */ /* 0x000fe20000000100 */
[----:B------:R-:W-:-:S04]  /*1eb0*/  VOTEU.ANY UP1, P0 ;  /* 0x0000000000ff7886 */ /* 0x000fc80000020100 */
[----:B---3--:R-:W-:Y:S02]  /*1ec0*/  @UP0 UMOV UR24, UR4 ;  /* 0x0000000400180c82 */ /* 0x008fe40008000000 */
[----:B------:R3:W-:Y:S01]  /*1ed0*/  @UP1 UTCBAR [UR24], URZ ;  /* 0x000000ff180013e9 */ /* 0x0007e200080000ff */
[----:B------:R-:W-:Y:S06]  /*1ee0*/  BAR.SYNC.DEFER_BLOCKING 0x0 ;  /* 0x0000000000007b1d */ /* 0x000fec0000010000 */
[----:B------:R-:W4:Y:S02]  /*1ef0*/  SYNCS.PHASECHK.TRANS64.TRYWAIT P0, [UR10+0xc010], R4 ;  /* 0x00c01004ff0075a7 */ /* 0x000f24000800110a */
[----:B---34-:R-:W-:Y:S05]  /*1f00*/  @!P0 BRA `(.L_x_59) ;  /* 0x0000000c00c48947 */ /* 0x018fea0003800000 */
.L_x_69:
[----:B------:R-:W-:Y:S01]  /*1f10*/  UIADD3 UR26, UPT, UPT, UR26, 0x80, URZ ;  /* 0x000000801a1a7890 */ /* 0x000fe2000fffe0ff */
[----:B------:R-:W-:-:S03]  /*1f20*/  LOP3.LUT R3, R3, 0x1, RZ, 0x3c, !PT ;  /* 0x0000000103037812 */ /* 0x000fc600078e3cff */
[----:B--2---:R-:W-:-:S09]  /*1f30*/  UISETP.GE.AND UP0, UPT, UR26, UR37, UPT ;  /* 0x000000251a00728c */ /* 0x004fd2000bf06270 */
[----:B------:R-:W-:Y:S05]  /*1f40*/  BRA.U !UP0, `(.L_x_60) ;  /* 0xfffffffd08207547 */ /* 0x000fea000b83ffff */
.L_x_53:
[----:B---34-:R-:W-:Y:S06]  /*1f50*/  BAR.SYNC.DEFER_BLOCKING 0x0 ;  /* 0x0000000000007b1d */ /* 0x018fec0000010000 */
[----:B------:R-:W-:Y:S04]  /*1f60*/  BSSY.RECONVERGENT B3, `(.L_x_61) ;  /* 0x0000004000037945 */ /* 0x000fe80003800200 */
[----:B------:R-:W-:Y:S05]  /*1f70*/  @P3 BRA `(.L_x_62) ;  /* 0x0000000000083947 */ /* 0x000fea0003800000 */
[----:B------:R-:W3:Y:S02]  /*1f80*/  SYNCS.CCTL.IV [UR10+0xc000] ;  /* 0x00c00000ff0079b1 */ /* 0x000ee4000800000a */
[----:B---3--:R-:W3:Y:S02]  /*1f90*/  SYNCS.CCTL.IV [UR10+0xc010] ;  /* 0x00c01000ff0079b1 */ /* 0x008ee4000800000a */
.L_x_62:
[----:B--2---:R-:W-:Y:S05]  /*1fa0*/  BSYNC.RECONVERGENT B3 ;  /* 0x0000000000037941 */ /* 0x004fea0003800200 */
.L_x_61:
[----:B------:R-:W-:Y:S01]  /*1fb0*/  USHF.L.U32 UR4, UR15, 0x15, URZ ;  /* 0x000000150f047899 */ /* 0x000fe200080006ff */
[----:B------:R-:W-:Y:S01]  /*1fc0*/  IMAD.SHL.U32 R3, R0, 0x80, RZ ;  /* 0x0000008000037824 */ /* 0x000fe200078e00ff */
[----:B------:R-:W-:Y:S02]  /*1fd0*/  ELECT P0, URZ, PT ;  /* 0x0000000000ff782f */ /* 0x000fe40003800000 */
[----:B------:R-:W-:Y:S02]  /*1fe0*/  ULOP3.LUT UR4, UR4, 0x600000, URZ, 0xc0, !UPT ;  /* 0x0060000004047892 */ /* 0x000fe4000f8ec0ff */
[----:B------:R-:W-:Y:S01]  /*1ff0*/  ISETP.LT.U32.AND P0, PT, R2, 0x40, P0 ;  /* 0x000000400200780c */ /* 0x000fe20000701070 */
[----:B------:R-:W-:Y:S02]  /*2000*/  ULOP3.LUT UR15, UR15, 0x1, URZ, 0xc0, !UPT ;  /* 0x000000010f0f7892 */ /* 0x000fe4000f8ec0ff */
[----:B------:R-:W-:Y:S02]  /*2010*/  UIADD3 UR4, UPT, UPT, UR36, UR4, URZ ;  /* 0x0000000424047290 */ /* 0x000fe4000fffe0ff */
[----:B------:R-:W-:-:S02]  /*2020*/  USHF.L.U32 UR6, UR11, 0x7, URZ ;  /* 0x000000070b067899 */ /* 0x000fc400080006ff */
[----:B------:R-:W-:-:S05]  /*2030*/  ULEA UR5, UR15, UR14, 0x7 ;  /* 0x0000000e0f057291 */ /* 0x000fca000f8e38ff */
[----:B------:R-:W2:Y:S01]  /*2040*/  LDTM.x64 R100, tmem[UR4] ;  /* 0x00000004006479ee */ /* 0x000ea20008340000 */
[----:B------:R-:W-:Y:S01]  /*2050*/  VOTEU.ANY UP1, P0 ;  /* 0x0000000000ff7886 */ /* 0x000fe20000020100 */
[----:B------:R-:W-:Y:S01]  /*2060*/  VOTEU.ANY UP0, P0 ;  /* 0x0000000000ff7886 */ /* 0x000fe20000000100 */
[----:B--2---:R-:W-:Y:S02]  /*2070*/  F2FP.SATFINITE.E4M3.F32.PACK_AB_MERGE_C R102, R103, R102, RZ ;  /* 0x000000666766723e */ /* 0x004fe400048070ff */
[----:B------:R-:W-:Y:S02]  /*2080*/  F2FP.SATFINITE.E4M3.F32.PACK_AB_MERGE_C R106, R107, R106, RZ ;  /* 0x0000006a6b6a723e */ /* 0x000fe400048070ff */
[----:B------:R-:W-:Y:S02]  /*2090*/  F2FP.SATFINITE.E4M3.F32.PACK_AB_MERGE_C R164, R101, R100, R102 ;  /* 0x0000006465a4723e */ /* 0x000fe40004807066 */
[----:B------:R-:W2:Y:S01]  /*20a0*/  LDTM.x64 R40, tmem[UR4+0x40] ;  /* 0x00004004002879ee */ /* 0x000ea20008340000 */
[----:B------:R-:W-:-:S02]  /*20b0*/  F2FP.SATFINITE.E4M3.F32.PACK_AB_MERGE_C R110, R111, R110, RZ ;  /* 0x0000006e6f6e723e */ /* 0x000fc400048070ff */
[----:B------:R-:W-:Y:S02]  /*20c0*/  F2FP.SATFINITE.E4M3.F32.PACK_AB_MERGE_C R114, R115, R114, RZ ;  /* 0x000000727372723e */ /* 0x000fe400048070ff */
[----:B------:R-:W-:Y:S02]  /*20d0*/  F2FP.SATFINITE.E4M3.F32.PACK_AB_MERGE_C R165, R105, R104, R106 ;  /* 0x0000006869a5723e */ /* 0x000fe4000480706a */
[----:B------:R-:W-:Y:S02]  /*20e0*/  F2FP.SATFINITE.E4M3.F32.PACK_AB_MERGE_C R166, R109, R108, R110 ;  /* 0x0000006c6da6723e */ /* 0x000fe4000480706e */
[----:B------:R-:W-:Y:S02]  /*20f0*/  F2FP.SATFINITE.E4M3.F32.PACK_AB_MERGE_C R167, R113, R112, R114 ;  /* 0x0000007071a7723e */ /* 0x000fe40004807072 */
[----:B------:R-:W-:Y:S02]  /*2100*/  F2FP.SATFINITE.E4M3.F32.PACK_AB_MERGE_C R118, R119, R118, RZ ;  /* 0x000000767776723e */ /* 0x000fe400048070ff */
[----:B------:R-:W-:-:S02]  /*2110*/  F2FP.SATFINITE.E4M3.F32.PACK_AB_MERGE_C R122, R123, R122, RZ ;  /* 0x0000007a7b7a723e */ /* 0x000fc400048070ff */
[----:B------:R-:W-:Y:S02]  /*2120*/  F2FP.SATFINITE.E4M3.F32.PACK_AB_MERGE_C R126, R127, R126, RZ ;  /* 0x0000007e7f7e723e */ /* 0x000fe400048070ff */
[----:B------:R-:W-:Y:S02]  /*2130*/  F2FP.SATFINITE.E4M3.F32.PACK_AB_MERGE_C R119, R131, R130, RZ ;  /* 0x000000828377723e */ /* 0x000fe400048070ff */
[----:B------:R-:W-:Y:S02]  /*2140*/  F2FP.SATFINITE.E4M3.F32.PACK_AB_MERGE_C R134, R135, R134, RZ ;  /* 0x000000868786723e */ /* 0x000fe400048070ff */
[----:B------:R-:W-:Y:S02]  /*2150*/  F2FP.SATFINITE.E4M3.F32.PACK_AB_MERGE_C R138, R139, R138, RZ ;  /* 0x0000008a8b8a723e */ /* 0x000fe400048070ff */
[----:B------:R-:W-:Y:S02]  /*2160*/  F2FP.SATFINITE.E4M3.F32.PACK_AB_MERGE_C R142, R143, R142, RZ ;  /* 0x0000008e8f8e723e */ /* 0x000fe400048070ff */
[----:B--2---:R-:W-:-:S02]  /*2170*/  F2FP.SATFINITE.E4M3.F32.PACK_AB_MERGE_C R42, R43, R42, RZ ;  /* 0x0000002a2b2a723e */ /* 0x004fc400048070ff */
[----:B------:R-:W-:Y:S02]  /*2180*/  F2FP.SATFINITE.E4M3.F32.PACK_AB_MERGE_C R46, R47, R46, RZ ;  /* 0x0000002e2f2e723e */ /* 0x000fe400048070ff */
[----:B------:R-:W-:Y:S02]  /*2190*/  F2FP.SATFINITE.E4M3.F32.PACK_AB_MERGE_C R50, R51, R50, RZ ;  /* 0x000000323332723e */ /* 0x000fe400048070ff */
[----:B------:R-:W-:Y:S02]  /*21a0*/  F2FP.SATFINITE.E4M3.F32.PACK_AB_MERGE_C R54, R55, R54, RZ ;  /* 0x000000363736723e */ /* 0x000fe400048070ff */
[----:B------:R-:W-:Y:S02]  /*21b0*/  F2FP.SATFINITE.E4M3.F32.PACK_AB_MERGE_C R58, R59, R58, RZ ;  /* 0x0000003a3b3a723e */ /* 0x000fe400048070ff */
[----:B------:R-:W-:Y:S02]  /*21c0*/  F2FP.SATFINITE.E4M3.F32.PACK_AB_MERGE_C R62, R63, R62, RZ ;  /* 0x0000003e3f3e723e */ /* 0x000fe400048070ff */
[----:B------:R-:W-:-:S02]  /*21d0*/  F2FP.SATFINITE.E4M3.F32.PACK_AB_MERGE_C R66, R67, R66, RZ ;  /* 0x000000424342723e */ /* 0x000fc400048070ff */
[----:B------:R-:W-:Y:S02]  /*21e0*/  F2FP.SATFINITE.E4M3.F32.PACK_AB_MERGE_C R70, R71, R70, RZ ;  /* 0x000000464746723e */ /* 0x000fe400048070ff */
[----:B------:R-:W-:Y:S02]  /*21f0*/  F2FP.SATFINITE.E4M3.F32.PACK_AB_MERGE_C R74, R75, R74, RZ ;  /* 0x0000004a4b4a723e */ /* 0x000fe400048070ff */
[----:B------:R-:W-:Y:S02]  /*2200*/  F2FP.SATFINITE.E4M3.F32.PACK_AB_MERGE_C R104, R41, R40, R42 ;  /* 0x000000282968723e */ /* 0x000fe4000480702a */
[----:B------:R-:W-:Y:S02]  /*2210*/  F2FP.SATFINITE.E4M3.F32.PACK_AB_MERGE_C R105, R45, R44, R46 ;  /* 0x0000002c2d69723e */ /* 0x000fe4000480702e */
[----:B------:R-:W-:Y:S02]  /*2220*/  F2FP.SATFINITE.E4M3.F32.PACK_AB_MERGE_C R106, R49, R48, R50 ;  /* 0x00000030316a723e */ /* 0x000fe40004807032 */
[----:B------:R-:W-:-:S02]  /*2230*/  F2FP.SATFINITE.E4M3.F32.PACK_AB_MERGE_C R107, R53, R52, R54 ;  /* 0x00000034356b723e */ /* 0x000fc40004807036 */
[----:B------:R-:W-:Y:S02]  /*2240*/  F2FP.SATFINITE.E4M3.F32.PACK_AB_MERGE_C R108, R57, R56, R58 ;  /* 0x00000038396c723e */ /* 0x000fe4000480703a */
[----:B------:R-:W-:Y:S02]  /*2250*/  F2FP.SATFINITE.E4M3.F32.PACK_AB_MERGE_C R109, R61, R60, R62 ;  /* 0x0000003c3d6d723e */ /* 0x000fe4000480703e */
[----:B------:R-:W-:Y:S02]  /*2260*/  F2FP.SATFINITE.E4M3.F32.PACK_AB_MERGE_C R110, R65, R64, R66 ;  /* 0x00000040416e723e */ /* 0x000fe40004807042 */
[----:B------:R-:W-:Y:S02]  /*2270*/  F2FP.SATFINITE.E4M3.F32.PACK_AB_MERGE_C R111, R69, R68, R70 ;  /* 0x00000044456f723e */ /* 0x000fe40004807046 */
[----:B------:R-:W-:Y:S02]  /*2280*/  F2FP.SATFINITE.E4M3.F32.PACK_AB_MERGE_C R112, R73, R72, R74 ;  /* 0x000000484970723e */ /* 0x000fe4000480704a */
[----:B------:R-:W2:Y:S01]  /*2290*/  LDTM.x64 R12, tmem[UR4+0x80] ;  /* 0x00008004000c79ee */ /* 0x000ea20008340000 */
[----:B------:R-:W-:-:S02]  /*22a0*/  F2FP.SATFINITE.E4M3.F32.PACK_AB_MERGE_C R90, R91, R90, RZ ;  /* 0x0000005a5b5a723e */ /* 0x000fc400048070ff */
[----:B------:R-:W-:Y:S02]  /*22b0*/  F2FP.SATFINITE.E4M3.F32.PACK_AB_MERGE_C R78, R79, R78, RZ ;  /* 0x0000004e4f4e723e */ /* 0x000fe400048070ff */
[----:B------:R-:W-:Y:S02]  /*22c0*/  F2FP.SATFINITE.E4M3.F32.PACK_AB_MERGE_C R82, R83, R82, RZ ;  /* 0x000000525352723e */ /* 0x000fe400048070ff */
[----:B------:R-:W-:Y:S02]  /*22d0*/  F2FP.SATFINITE.E4M3.F32.PACK_AB_MERGE_C R86, R87, R86, RZ ;  /* 0x000000565756723e */ /* 0x000fe400048070ff */
[----:B------:R-:W-:Y:S02]  /*22e0*/  F2FP.SATFINITE.E4M3.F32.PACK_AB_MERGE_C R94, R95, R94, RZ ;  /* 0x0000005e5f5e723e */ /* 0x000fe400048070ff */
[----:B------:R-:W-:Y:S02]  /*22f0*/  F2FP.SATFINITE.E4M3.F32.PACK_AB_MERGE_C R88, R89, R88, R90 ;  /* 0x000000585958723e */ /* 0x000fe4000480705a */
[----:B------:R-:W-:-:S02]  /*2300*/  F2FP.SATFINITE.E4M3.F32.PACK_AB_MERGE_C R113, R77, R76, R78 ;  /* 0x0000004c4d71723e */ /* 0x000fc4000480704e */
[----:B------:R-:W-:Y:S02]  /*2310*/  F2FP.SATFINITE.E4M3.F32.PACK_AB_MERGE_C R114, R81, R80, R82 ;  /* 0x000000505172723e */ /* 0x000fe40004807052 */
[----:B------:R-:W-:Y:S02]  /*2320*/  F2FP.SATFINITE.E4M3.F32.PACK_AB_MERGE_C R115, R85, R84, R86 ;  /* 0x000000545573723e */ /* 0x000fe40004807056 */
[----:B------:R-:W-:Y:S02]  /*2330*/  F2FP.SATFINITE.E4M3.F32.PACK_AB_MERGE_C R89, R93, R92, R94 ;  /* 0x0000005c5d59723e */ /* 0x000fe4000480705e */
        /* <DEDUP_REMOVED lines=11> */
[----:B------:R-:W-:Y:S02]  /*23f0*/  F2FP.SATFINITE.E4M3.F32.PACK_AB_MERGE_C R50, R51, R50, RZ ;  /* 0x000000323332723e */ /* 0x000fe400048070ff */
[----:B------:R-:W-:Y:S02]  /*2400*/  F2FP.SATFINITE.E4M3.F32.PACK_AB_MERGE_C R54, R55, R54, RZ ;  /* 0x000000363736723e */ /* 0x000fe400048070ff */
[----:B------:R-:W-:Y:S02]  /*2410*/  F2FP.SATFINITE.E4M3.F32.PACK_AB_MERGE_C R58, R59, R58, RZ ;  /* 0x0000003a3b3a723e */ /* 0x000fe400048070ff */
[----:B------:R-:W-:-:S02]  /*2420*/  F2FP.SATFINITE.E4M3.F32.PACK_AB_MERGE_C R62, R63, R62, RZ ;  /* 0x0000003e3f3e723e */ /* 0x000fc400048070ff */
[----:B------:R-:W-:Y:S02]  /*2430*/  F2FP.SATFINITE.E4M3.F32.PACK_AB_MERGE_C R66, R67, R66, RZ ;  /* 0x000000424342723e */ /* 0x000fe400048070ff */
[----:B------:R-:W-:Y:S02]  /*2440*/  F2FP.SATFINITE.E4M3.F32.PACK_AB_MERGE_C R76, R13, R12, R14 ;  /* 0x0000000c0d4c723e */ /* 0x000fe4000480700e */
        /* <DEDUP_REMOVED lines=13> */
[----:B-----5:R-:W2:Y:S01]  /*2520*/  LDTM.x64 R4, tmem[UR4+0xc0] ;  /* 0x0000c004000479ee */ /* 0x020ea20008340000 */
[----:B------:R-:W-:Y:S01]  /*2530*/  F2FP.SATFINITE.E4M3.F32.PACK_AB_MERGE_C R70, R71, R70, RZ ;  /* 0x000000464746723e */ /* 0x000fe200048070ff */
[----:B------:R-:W-:Y:S01]  /*2540*/  NOP ;  /* 0x0000000000007918 */ /* 0x000fe20000000000 */
[----:B------:R-:W-:Y:S01]  /*2550*/  F2FP.SATFINITE.E4M3.F32.PACK_AB_MERGE_C R154, R155, R154, RZ ;  /* 0x0000009a9b9a723e */ /* 0x000fe200048070ff */
[----:B------:R-:W-:Y:S01]  /*2560*/  ULEA UR4, UR15, UR10, 0xe ;  /* 0x0000000a0f047291 */ /* 0x000fe2000f8e70ff */
[----:B------:R-:W-:Y:S01]  /*2570*/  F2FP.SATFINITE.E4M3.F32.PACK_AB_MERGE_C R94, R69, R68, R70 ;  /* 0x00000044455e723e */ /* 0x000fe20004807046 */
[----:B------:R-:W-:Y:S01]  /*2580*/  IMAD.SHL.U32 R69, R0, 0x10, RZ ;  /* 0x0000001000457824 */ /* 0x000fe200078e00ff */
[----:B------:R-:W-:-:S02]  /*2590*/  LOP3.LUT R0, R3, 0x3f80, RZ, 0xc0, !PT ;  /* 0x00003f8003007812 */ /* 0x000fc400078ec0ff */
[----:B------:R-:W-:Y:S02]  /*25a0*/  F2FP.SATFINITE.E4M3.F32.PACK_AB_MERGE_C R158, R159, R158, RZ ;  /* 0x0000009e9f9e723e */ /* 0x000fe400048070ff */
[----:B------:R-:W-:Y:S02]  /*25b0*/  LOP3.LUT R0, R0, 0x70, R69, 0xf8, !PT ;  /* 0x0000007000007812 */ /* 0x000fe400078ef845 */
[----:B------:R-:W-:Y:S02]  /*25c0*/  F2FP.SATFINITE.E4M3.F32.PACK_AB_MERGE_C R151, R163, R162, RZ ;  /* 0x000000a2a397723e */ /* 0x000fe400048070ff */
[----:B------:R-:W-:Y:S01]  /*25d0*/  F2FP.SATFINITE.E4M3.F32.PACK_AB_MERGE_C R116, R117, R116, R118 ;  /* 0x000000747574723e */ /* 0x000fe20004807076 */
[----:B---3--:R-:W-:Y:S01]  /*25e0*/  STS.128 [R0+UR10], R164 ;  /* 0x000000a400007988 */ /* 0x008fe20008000c0a */
[----:B------:R-:W-:Y:S02]  /*25f0*/  F2FP.SATFINITE.E4M3.F32.PACK_AB_MERGE_C R74, R75, R74, RZ ;  /* 0x0000004a4b4a723e */ /* 0x000fe400048070ff */
[----:B------:R-:W-:Y:S01]  /*2600*/  F2FP.SATFINITE.E4M3.F32.PACK_AB_MERGE_C R117, R121, R120, R122 ;  /* 0x000000787975723e */ /* 0x000fe2000480707a */
[----:B------:R-:W-:Y:S01]  /*2610*/  STS.128 [R0+UR10+0x4000], R76 ;  /* 0x0040004c00007988 */ /* 0x000fe20008000c0a */
[----:B------:R-:W-:-:S02]  /*2620*/  F2FP.SATFINITE.E4M3.F32.PACK_AB_MERGE_C R118, R125, R124, R126 ;  /* 0x0000007c7d76723e */ /* 0x000fc4000480707e */
[----:B------:R-:W-:Y:S02]  /*2630*/  F2FP.SATFINITE.E4M3.F32.PACK_AB_MERGE_C R119, R129, R128, R119 ;  /* 0x000000808177723e */ /* 0x000fe40004807077 */
[----:B--2---:R-:W-:Y:S02]  /*2640*/  F2FP.SATFINITE.E4M3.F32.PACK_AB_MERGE_C R6, R7, R6, RZ ;  /* 0x000000060706723e */ /* 0x004fe400048070ff */
[----:B------:R-:W-:Y:S02]  /*2650*/  F2FP.SATFINITE.E4M3.F32.PACK_AB_MERGE_C R10, R11, R10, RZ ;  /* 0x0000000a0b0a723e */ /* 0x000fe400048070ff */
[----:B------:R-:W-:Y:S02]  /*2660*/  F2FP.SATFINITE.E4M3.F32.PACK_AB_MERGE_C R14, R15, R14, RZ ;  /* 0x0000000e0f0e723e */ /* 0x000fe400048070ff */
[----:B------:R-:W-:Y:S02]  /*2670*/  F2FP.SATFINITE.E4M3.F32.PACK_AB_MERGE_C R7, R19, R18, RZ ;  /* 0x000000121307723e */ /* 0x000fe400048070ff */
[----:B------:R-:W-:-:S02]  /*2680*/  F2FP.SATFINITE.E4M3.F32.PACK_AB_MERGE_C R22, R23, R22, RZ ;  /* 0x000000161716723e */ /* 0x000fc400048070ff */
[----:B------:R-:W-:Y:S02]  /*2690*/  LOP3.LUT R2, R0, 0x10, RZ, 0x3c, !PT ;  /* 0x0000001000027812 */ /* 0x000fe400078e3cff */
[----:B------:R-:W-:Y:S02]  /*26a0*/  F2FP.SATFINITE.E4M3.F32.PACK_AB_MERGE_C R132, R133, R132, R134 ;  /* 0x000000848584723e */ /* 0x000fe40004807086 */
[----:B------:R-:W-:Y:S01]  /*26b0*/  F2FP.SATFINITE.E4M3.F32.PACK_AB_MERGE_C R26, R27, R26, RZ ;  /* 0x0000001a1b1a723e */ /* 0x000fe200048070ff */
[----:B------:R-:W-:Y:S01]  /*26c0*/  STS.128 [R2+UR10], R116 ;  /* 0x0000007402007988 */ /* 0x000fe20008000c0a */
[----:B------:R-:W-:Y:S02]  /*26d0*/  F2FP.SATFINITE.E4M3.F32.PACK_AB_MERGE_C R30, R31, R30, RZ ;  /* 0x0000001e1f1e723e */ /* 0x000fe400048070ff */
[----:B------:R-:W-:Y:S01]  /*26e0*/  F2FP.SATFINITE.E4M3.F32.PACK_AB_MERGE_C R23, R35, R34, RZ ;  /* 0x000000222317723e */ /* 0x000fe200048070ff */
[----:B------:R2:W-:Y:S01]  /*26f0*/  STS.128 [R2+UR10+0x4000], R80 ;  /* 0x0040005002007988 */ /* 0x0005e20008000c0a */
[----:B------:R-:W-:-:S02]  /*2700*/  F2FP.SATFINITE.E4M3.F32.PACK_AB_MERGE_C R38, R39, R38, RZ ;  /* 0x000000262726723e */ /* 0x000fc400048070ff */
[----:B------:R-:W-:Y:S02]  /*2710*/  F2FP.SATFINITE.E4M3.F32.PACK_AB_MERGE_C R4, R5, R4, R6 ;  /* 0x000000040504723e */ /* 0x000fe40004807006 */
[----:B------:R-:W-:Y:S02]  /*2720*/  F2FP.SATFINITE.E4M3.F32.PACK_AB_MERGE_C R133, R137, R136, R138 ;  /* 0x000000888985723e */ /* 0x000fe4000480708a */
[----:B------:R-:W-:Y:S02]  /*2730*/  F2FP.SATFINITE.E4M3.F32.PACK_AB_MERGE_C R134, R141, R140, R142 ;  /* 0x0000008c8d86723e */ /* 0x000fe4000480708e */
[----:B------:R-:W-:Y:S02]  /*2740*/  F2FP.SATFINITE.E4M3.F32.PACK_AB_MERGE_C R135, R145, R144, R135 ;  /* 0x000000909187723e */ /* 0x000fe40004807087 */
[----:B------:R-:W-:Y:S02]  /*2750*/  F2FP.SATFINITE.E4M3.F32.PACK_AB_MERGE_C R148, R149, R148, R150 ;  /* 0x000000949594723e */ /* 0x000fe40004807096 */
[----:B------:R-:W-:-:S02]  /*2760*/  F2FP.SATFINITE.E4M3.F32.PACK_AB_MERGE_C R42, R43, R42, RZ ;  /* 0x0000002a2b2a723e */ /* 0x000fc400048070ff */
[----:B------:R-:W-:Y:S02]  /*2770*/  F2FP.SATFINITE.E4M3.F32.PACK_AB_MERGE_C R46, R47, R46, RZ ;  /* 0x0000002e2f2e723e */ /* 0x000fe400048070ff */
[----:B------:R-:W-:Y:S02]  /*2780*/  F2FP.SATFINITE.E4M3.F32.PACK_AB_MERGE_C R39, R51, R50, RZ ;  /* 0x000000323327723e */ /* 0x000fe400048070ff */
[----:B------:R-:W-:Y:S02]  /*2790*/  F2FP.SATFINITE.E4M3.F32.PACK_AB_MERGE_C R54, R55, R54, RZ ;  /* 0x000000363736723e */ /* 0x000fe400048070ff */
[----:B------:R-:W-:Y:S02]  /*27a0*/  F2FP.SATFINITE.E4M3.F32.PACK_AB_MERGE_C R5, R9, R8, R10 ;  /* 0x000000080905723e */ /* 0x000fe4000480700a */
[----:B------:R-:W-:Y:S02]  /*27b0*/  LOP3.LUT R3, R0, 0x20, RZ, 0x3c, !PT ;  /* 0x0000002000037812 */ /* 0x000fe400078e3cff */
[----:B------:R-:W-:-:S02]  /*27c0*/  F2FP.SATFINITE.E4M3.F32.PACK_AB_MERGE_C R149, R153, R152, R154 ;  /* 0x000000989995723e */ /* 0x000fc4000480709a */
[----:B------:R-:W-:Y:S01]  /*27d0*/  F2FP.SATFINITE.E4M3.F32.PACK_AB_MERGE_C R150, R157, R156, R158 ;  /* 0x0000009c9d96723e */ /* 0x000fe2000480709e */
[----:B------:R3:W-:Y:S01]  /*27e0*/  STS.128 [R3+UR10], R132 ;  /* 0x0000008403007988 */ /* 0x0007e20008000c0a */
[----:B------:R-:W-:Y:S02]  /*27f0*/  F2FP.SATFINITE.E4M3.F32.PACK_AB_MERGE_C R151, R161, R160, R151 ;  /* 0x000000a0a197723e */ /* 0x000fe40004807097 */
[----:B------:R-:W-:Y:S01]  /*2800*/  F2FP.SATFINITE.E4M3.F32.PACK_AB_MERGE_C R98, R99, R98, RZ ;  /* 0x000000626362723e */ /* 0x000fe200048070ff */
[----:B------:R3:W-:Y:S01]  /*2810*/  STS.128 [R3+UR10+0x4000], R84 ;  /* 0x0040005403007988 */ /* 0x0007e20008000c0a */
[----:B------:R-:W-:Y:S02]  /*2820*/  F2FP.SATFINITE.E4M3.F32.PACK_AB_MERGE_C R91, R103, R102, RZ ;  /* 0x00000066675b723e */ /* 0x000fe400048070ff */
[----:B------:R-:W-:Y:S02]  /*2830*/  F2FP.SATFINITE.E4M3.F32.PACK_AB_MERGE_C R95, R73, R72, R74 ;  /* 0x00000048495f723e */ /* 0x000fe4000480704a */
[----:B------:R-:W-:-:S02]  /*2840*/  F2FP.SATFINITE.E4M3.F32.PACK_AB_MERGE_C R58, R59, R58, RZ ;  /* 0x0000003a3b3a723e */ /* 0x000fc400048070ff */
[----:B------:R-:W-:Y:S02]  /*2850*/  F2FP.SATFINITE.E4M3.F32.PACK_AB_MERGE_C R62, R63, R62, RZ ;  /* 0x0000003e3f3e723e */ /* 0x000fe400048070ff */
[----:B------:R-:W-:Y:S02]  /*2860*/  F2FP.SATFINITE.E4M3.F32.PACK_AB_MERGE_C R66, R67, R66, RZ ;  /* 0x000000424342723e */ /* 0x000fe400048070ff */
[----:B------:R-:W-:Y:S02]  /*2870*/  LOP3.LUT R8, R0, 0x30, RZ, 0x3c, !PT ;  /* 0x0000003000087812 */ /* 0x000fe400078e3cff */
[----:B------:R-:W-:Y:S02]  /*2880*/  F2FP.SATFINITE.E4M3.F32.PACK_AB_MERGE_C R6, R13, R12, R14 ;  /* 0x0000000c0d06723e */ /* 0x000fe4000480700e */
[----:B------:R-:W-:Y:S01]  /*2890*/  F2FP.SATFINITE.E4M3.F32.PACK_AB_MERGE_C R7, R17, R16, R7 ;  /* 0x000000101107723e */ /* 0x000fe20004807007 */
[----:B------:R3:W-:Y:S01]  /*28a0*/  STS.128 [R8+UR10], R148 ;  /* 0x0000009408007988 */ /* 0x0007e20008000c0a */
[----:B------:R-:W-:-:S02]  /*28b0*/  F2FP.SATFINITE.E4M3.F32.PACK_AB_MERGE_C R20, R21, R20, R22 ;  /* 0x000000141514723e */ /* 0x000fc40004807016 */
[C---:B------:R-:W-:Y:S01]  /*28c0*/  LOP3.LUT R9, R0.reuse, 0x40, RZ, 0x3c, !PT ;  /* 0x0000004000097812 */ /* 0x040fe200078e3cff */
[----:B------:R3:W-:Y:S01]  /*28d0*/  STS.128 [R8+UR10+0x4000], R92 ;  /* 0x0040005c08007988 */ /* 0x0007e20008000c0a */
[----:B------:R-:W-:Y:S02]  /*28e0*/  F2FP.SATFINITE.E4M3.F32.PACK_AB_MERGE_C R21, R25, R24, R26 ;  /* 0x000000181915723e */ /* 0x000fe4000480701a */
[----:B------:R-:W-:Y:S01]  /*28f0*/  F2FP.SATFINITE.E4M3.F32.PACK_AB_MERGE_C R22, R29, R28, R30 ;  /* 0x0000001c1d16723e */ /* 0x000fe2000480701e */
[----:B------:R3:W-:Y:S01]  /*2900*/  STS.128 [R9+UR10], R104 ;  /* 0x0000006809007988 */ /* 0x0007e20008000c0a */
[----:B------:R-:W-:Y:S02]  /*2910*/  F2FP.SATFINITE.E4M3.F32.PACK_AB_MERGE_C R23, R33, R32, R23 ;  /* 0x000000202117723e */ /* 0x000fe40004807017 */
[----:B------:R-:W-:Y:S01]  /*2920*/  F2FP.SATFINITE.E4M3.F32.PACK_AB_MERGE_C R36, R37, R36, R38 ;  /* 0x000000242524723e */ /* 0x000fe20004807026 */
[----:B------:R3:W-:Y:S01]  /*2930*/  STS.128 [R9+UR10+0x4000], R4 ;  /* 0x0040000409007988 */ /* 0x0007e20008000c0a */
[----:B------:R-:W-:-:S02]  /*2940*/  LOP3.LUT R10, R0, 0x50, RZ, 0x3c, !PT ;  /* 0x00000050000a7812 */ /* 0x000fc400078e3cff */
[----:B------:R-:W-:Y:S02]  /*2950*/  F2FP.SATFINITE.E4M3.F32.PACK_AB_MERGE_C R37, R41, R40, R42 ;  /* 0x000000282925723e */ /* 0x000fe4000480702a */
[----:B------:R-:W-:Y:S01]  /*2960*/  F2FP.SATFINITE.E4M3.F32.PACK_AB_MERGE_C R38, R45, R44, R46 ;  /* 0x0000002c2d26723e */ /* 0x000fe2000480702e */
[----:B------:R3:W-:Y:S01]  /*2970*/  STS.128 [R10+UR10], R108 ;  /* 0x0000006c0a007988 */ /* 0x0007e20008000c0a */
[----:B------:R-:W-:Y:S02]  /*2980*/  F2FP.SATFINITE.E4M3.F32.PACK_AB_MERGE_C R39, R49, R48, R39 ;  /* 0x000000303127723e */ /* 0x000fe40004807027 */
[----:B------:R-:W-:Y:S01]  /*2990*/  F2FP.SATFINITE.E4M3.F32.PACK_AB_MERGE_C R52, R53, R52, R54 ;  /* 0x000000343534723e */ /* 0x000fe20004807036 */
[----:B------:R3:W-:Y:S01]  /*29a0*/  STS.128 [R10+UR10+0x4000], R20 ;  /* 0x004000140a007988 */ /* 0x0007e20008000c0a */
[----:B--2---:R-:W-:Y:S02]  /*29b0*/  LOP3.LUT R2, R0, 0x60, RZ, 0x3c, !PT ;  /* 0x0000006000027812 */ /* 0x004fe400078e3cff */
[----:B------:R-:W-:-:S02]  /*29c0*/  F2FP.SATFINITE.E4M3.F32.PACK_AB_MERGE_C R90, R97, R96, R98 ;  /* 0x00000060615a723e */ /* 0x000fc40004807062 */
[----:B------:R-:W-:Y:S01]  /*29d0*/  F2FP.SATFINITE.E4M3.F32.PACK_AB_MERGE_C R91, R101, R100, R91 ;  /* 0x00000064655b723e */ /* 0x000fe2000480705b */
[----:B------:R3:W-:Y:S01]  /*29e0*/  STS.128 [R2+UR10], R112 ;  /* 0x0000007002007988 */ /* 0x0007e20008000c0a */
[----:B------:R-:W-:Y:S02]  /*29f0*/  F2FP.SATFINITE.E4M3.F32.PACK_AB_MERGE_C R53, R57, R56, R58 ;  /* 0x000000383935723e */ /* 0x000fe4000480703a */
[----:B------:R-:W-:Y:S01]  /*2a00*/  F2FP.SATFINITE.E4M3.F32.PACK_AB_MERGE_C R54, R61, R60, R62 ;  /* 0x0000003c3d36723e */ /* 0x000fe2000480703e */
[----:B------:R3:W-:Y:S01]  /*2a10*/  STS.128 [R2+UR10+0x4000], R36 ;  /* 0x0040002402007988 */ /* 0x0007e20008000c0a */
[----:B------:R-:W-:Y:S02]  /*2a20*/  F2FP.SATFINITE.E4M3.F32.PACK_AB_MERGE_C R55, R65, R64, R66 ;  /* 0x000000404137723e */ /* 0x000fe40004807042 */
[----:B------:R-:W-:-:S05]  /*2a30*/  LOP3.LUT R0, R0, 0x70, RZ, 0x3c, !PT ;  /* 0x0000007000007812 */ /* 0x000fca00078e3cff */
[----:B------:R3:W-:Y:S04]  /*2a40*/  STS.128 [R0+UR10], R88 ;  /* 0x0000005800007988 */ /* 0x0007e80008000c0a */
[----:B------:R3:W-:Y:S01]  /*2a50*/  STS.128 [R0+UR10+0x4000], R52 ;  /* 0x0040003400007988 */ /* 0x0007e20008000c0a */
[----:B------:R2:W-:Y:S06]  /*2a60*/  MEMBAR.ALL.CTA ;  /* 0x0000000000007992 */ /* 0x0005ec0000008000 */
[----:B--2---:R-:W2:Y:S02]  /*2a70*/  FENCE.VIEW.ASYNC.S ;  /* 0x00000000000073c6 */ /* 0x004ea40000000000 */
[----:B--2---:R-:W-:Y:S06]  /*2a80*/  BAR.SYNC.DEFER_BLOCKING 0x0 ;  /* 0x0000000000007b1d */ /* 0x004fec0000010000 */
[----:B------:R3:W-:Y:S01]  /*2a90*/  @UP1 UTMASTG.2D [UR4], [UR12] ;  /* 0x000000040c0013b5 */ /* 0x0007e20008008000 */
[----:B------:R0:W-:Y:S01]  /*2aa0*/  UTMACMDFLUSH ;  /* 0x00000000000079b7 */ /* 0x0001e20000000000 */
[----:B------:R-:W-:-:S04]  /*2ab0*/  DEPBAR.LE SB0, 0x0 ;  /* 0x000080000000791a */ /* 0x000fc80000000000 */
[----:B------:R-:W-:Y:S08]  /*2ac0*/  BAR.SYNC.DEFER_BLOCKING 0x0 ;  /* 0x0000000000007b1d */ /* 0x000ff00000010000 */
[----:B------:R-:W-:Y:S06]  /*2ad0*/  BAR.SYNC.DEFER_BLOCKING 0x0 ;  /* 0x0000000000007b1d */ /* 0x000fec0000010000 */
[----:B---3--:R-:W-:Y:S05]  /*2ae0*/  @P2 BRA `(.L_x_63) ;  /* 0x0000000000a02947 */ /* 0x008fea0003800000 */
[----:B------:R-:W2:Y:S01]  /*2af0*/  S2UR UR5, SR_CgaCtaId ;  /* 0x00000000000579c3 */ /* 0x000ea20000008800 */
[----:B------:R-:W-:Y:S01]  /*2b00*/  NOP ;  /* 0x0000000000007918 */ /* 0x000fe20000000000 */
[----:B------:R-:W-:Y:S01]  /*2b10*/  UMOV UR4, 0x50 ;  /* 0x0000005000047882 */ /* 0x000fe20000000000 */
[----:B------:R-:W-:Y:S02]  /*2b20*/  IMAD.U32 R0, RZ, RZ, UR36 ;  /* 0x00000024ff007e24 */ /* 0x000fe4000f8e00ff */
[----:B------:R-:W-:Y:S02]  /*2b30*/  IMAD.MOV.U32 R3, RZ, RZ, 0xff ;  /* 0x000000ffff037424 */ /* 0x000fe400078e00ff */
[----:B------:R-:W-:Y:S01]  /*2b40*/  IMAD.MOV.U32 R7, RZ, RZ, 0x1 ;  /* 0x00000001ff077424 */ /* 0x000fe200078e00ff */
[----:B------:R-:W-:-:S04]  /*2b50*/  LOP3.LUT R0, R0, 0xffff, RZ, 0xc0, !PT ;  /* 0x0000ffff00007812 */ /* 0x000fc800078ec0ff */
[----:B------:R-:W-:-:S05]  /*2b60*/  SHF.R.U32.HI R0, RZ, 0x5, R0 ;  /* 0x00000005ff007819 */ /* 0x000fca0000011600 */
[----:B------:R-:W-:Y:S01]  /*2b70*/  VIADD R2, R0, 0x10 ;  /* 0x0000001000027836 */ /* 0x000fe20000000000 */
[----:B------:R-:W-:Y:S01]  /*2b80*/  SHF.L.U32 R0, R3, R0, RZ ;  /* 0x0000000003007219 */ /* 0x000fe200000006ff */
[----:B--2---:R-:W-:-:S03]  /*2b90*/  ULEA UR6, UR5, UR4, 0x18 ;  /* 0x0000000405067291 */ /* 0x004fc6000f8ec0ff */
[----:B------:R-:W-:-:S04]  /*2ba0*/  SHF.L.U32 R3, R7, R2, RZ ;  /* 0x0000000207037219 */ /* 0x000fc800000006ff */
[----:B------:R-:W-:Y:S02]  /*2bb0*/  LOP3.LUT R0, R3, R0, RZ, 0xfc, !PT ;  /* 0x0000000003007212 */ /* 0x000fe400078efcff */
[----:B------:R-:W2:Y:S02]  /*2bc0*/  LDS R5, [UR6] ;  /* 0x00000006ff057984 */ /* 0x000ea40008000800 */
[C---:B------:R-:W-:Y:S02]  /*2bd0*/  LOP3.LUT R2, R0.reuse, 0xffff, RZ, 0xc0, !PT ;  /* 0x0000ffff00027812 */ /* 0x040fe400078ec0ff */
[----:B--2---:R-:W-:-:S04]  /*2be0*/  LOP3.LUT R3, R0, 0xffff, R5, 0x80, !PT ;  /* 0x0000ffff00037812 */ /* 0x004fc800078e8005 */
[----:B------:R-:W-:-:S13]  /*2bf0*/  ISETP.NE.AND P0, PT, R3, R2, PT ;  /* 0x000000020300720c */ /* 0x000fda0003f05270 */
[----:B------:R-:W-:Y:S05]  /*2c00*/  @P0 BRA `(.L_x_64) ;  /* 0x0000000000500947 */ /* 0x000fea0003800000 */
[----:B------:R-:W-:Y:S02]  /*2c10*/  SHF.R.U32.HI R5, RZ, 0x10, R5 ;  /* 0x00000010ff057819 */ /* 0x000fe40000011605 */
[----:B------:R-:W-:-:S04]  /*2c20*/  SHF.R.U32.HI R2, RZ, 0x10, R0 ;  /* 0x00000010ff027819 */ /* 0x000fc80000011600 */
[----:B------:R-:W-:-:S04]  /*2c30*/  LOP3.LUT R5, R5, R2, RZ, 0xc0, !PT ;  /* 0x0000000205057212 */ /* 0x000fc800078ec0ff */
[----:B------:R-:W-:-:S13]  /*2c40*/  ISETP.NE.AND P0, PT, R5, R2, PT ;  /* 0x000000020500720c */ /* 0x000fda0003f05270 */
[----:B------:R-:W-:Y:S05]  /*2c50*/  @P0 BRA `(.L_x_65) ;  /* 0x0000000000300947 */ /* 0x000fea0003800000 */
[----:B------:R-:W-:Y:S01]  /*2c60*/  R2UR UR4, R0 ;  /* 0x00000000000472ca */ /* 0x000fe200000e0000 */
[----:B------:R-:W-:Y:S01]  /*2c70*/  VOTEU.ANY UR5, UPT, PT ;  /* 0x0000000000057886 */ /* 0x000fe200038e0100 */
[----:B------:R-:W2:Y:S01]  /*2c80*/  S2R R0, SR_LANEID ;  /* 0x0000000000007919 */ /* 0x000ea20000000000 */
[----:B------:R-:W-:-:S10]  /*2c90*/  UFLO.U32 UR5, UR5 ;  /* 0x00000005000572bd */ /* 0x000fd400080e0000 */
[----:B------:R-:W-:-:S06]  /*2ca0*/  ULOP3.LUT UR4, URZ, UR4, URZ, 0x33, !UPT ;  /* 0x00000004ff047292 */ /* 0x000fcc000f8e33ff */
[----:B------:R-:W-:-:S04]  /*2cb0*/  IMAD.U32 R2, RZ, RZ, UR4 ;  /* 0x00000004ff027e24 */ /* 0x000fc8000f8e00ff */
[----:B------:R-:W3:Y:S02]  /*2cc0*/  REDUX UR7, R2 ;  /* 0x00000000020773c4 */ /* 0x000ee40000000000 */
[----:B------:R4:W-:Y:S01]  /*2cd0*/  UTCATOMSWS.AND URZ, UR4 ;  /* 0x0000000400ff79e3 */ /* 0x0009e20008000000 */
[----:B--2---:R-:W-:Y:S01]  /*2ce0*/  ISETP.EQ.U32.AND P0, PT, R0, UR5, PT ;  /* 0x0000000500007c0c */ /* 0x004fe2000bf02070 */
[----:B---3--:R-:W-:-:S12]  /*2cf0*/  IMAD.U32 R0, RZ, RZ, UR7 ;  /* 0x00000007ff007e24 */ /* 0x008fd8000f8e00ff */
[----:B------:R4:W-:Y:S01]  /*2d00*/  @P0 ATOMS.AND RZ, [UR6], R0 ;  /* 0x00000000ffff098c */ /* 0x0009e2000a800006 */
[----:B------:R-:W-:Y:S05]  /*2d10*/  BRA `(.L_x_63) ;  /* 0x0000000000147947 */ /* 0x000fea0003800000 */
.L_x_65:
[----:B------:R-:W-:-:S07]  /*2d20*/  MOV R2, 0x2d40 ;  /* 0x00002d4000027802 */ /* 0x000fce0000000f00 */
[----:B-1----:R-:W-:Y:S05]  /*2d30*/  CALL.REL.NOINC `($__internal_0_$__cuda_sm10x_tcgen05_guardrail_trap_col_being_dealloced_not_returned_by_alloc) ;  /* 0x0000000000447944 */ /* 0x002fea0003c00000 */
[----:B------:R-:W-:Y:S05]  /*2d40*/  BRA `(.L_x_63) ;  /* 0x0000000000087947 */ /* 0x000fea0003800000 */
.L_x_64:
[----:B------:R-:W-:-:S07]  /*2d50*/  MOV R2, 0x2d70 ;  /* 0x00002d7000027802 */ /* 0x000fce0000000f00 */
[----:B-1----:R-:W-:Y:S05]  /*2d60*/  CALL.REL.NOINC `($__internal_2_$__cuda_sm10x_tcgen05_guardrail_trap_unallocated_columns_being_dealloced) ;  /* 0x0000000000507944 */ /* 0x002fea0003c00000 */
.L_x_63:
[----:B------:R-:W-:Y:S01]  /*2d70*/  NOP ;  /* 0x0000000000007918 */ /* 0x000fe20000000000 */
[----:B----4-:R-:W-:Y:S05]  /*2d80*/  EXIT ;  /* 0x000000000000794d */ /* 0x010fea0003800000 */
.L_x_54:
[----:B------:R-:W2:Y:S02]  /*2d90*/  SYNCS.PHASECHK.TRANS64.TRYWAIT P0, [UR10+0xc000], RZ ;  /* 0x00c000ffff0075a7 */ /* 0x000ea4000800110a */
[----:B--2---:R-:W-:Y:S05]  /*2da0*/  @!P0 BRA `(.L_x_54) ;  /* 0xfffffffc00f88947 */ /* 0x004fea000383ffff */
[----:B------:R-:W-:Y:S05]  /*2db0*/  BRA `(.L_x_66) ;  /* 0xffffffec000c7947 */ /* 0x000fea000383ffff */
.L_x_56:
[----:B------:R-:W2:Y:S02]  /*2dc0*/  SYNCS.PHASECHK.TRANS64.TRYWAIT P1, [UR10+0xc010], RZ ;  /* 0x00c010ffff0075a7 */ /* 0x000ea4000802110a */
[----:B--2---:R-:W-:Y:S05]  /*2dd0*/  @!P1 BRA `(.L_x_56) ;  /* 0xfffffffc00f89947 */ /* 0x004fea000383ffff */
[----:B------:R-:W-:Y:S05]  /*2de0*/  BRA `(.L_x_67) ;  /* 0xffffffec00687947 */ /* 0x000fea000383ffff */
.L_x_57:
[----:B------:R-:W3:Y:S02]  /*2df0*/  SYNCS.PHASECHK.TRANS64.TRYWAIT P0, [UR10+0xc000], R4 ;  /* 0x00c00004ff0075a7 */ /* 0x000ee4000800110a */
[----:B---3--:R-:W-:Y:S05]  /*2e00*/  @!P0 BRA `(.L_x_57) ;  /* 0xfffffffc00f88947 */ /* 0x008fea000383ffff */
[----:B------:R-:W-:Y:S05]  /*2e10*/  BRA `(.L_x_68) ;  /* 0xffffffec00e07947 */ /* 0x000fea000383ffff */
.L_x_59:
[----:B------:R-:W3:Y:S02]  /*2e20*/  SYNCS.PHASECHK.TRANS64.TRYWAIT P0, [UR10+0xc010], R4 ;  /* 0x00c01004ff0075a7 */ /* 0x000ee4000800110a */
[----:B---3--:R-:W-:Y:S05]  /*2e30*/  @!P0 BRA `(.L_x_59) ;  /* 0xfffffffc00f88947 */ /* 0x008fea000383ffff */
[----:B------:R-:W-:Y:S05]  /*2e40*/  BRA `(.L_x_69) ;  /* 0xfffffff000307947 */ /* 0x000fea000383ffff */
        .weak           $__internal_0_$__cuda_sm10x_tcgen05_guardrail_trap_col_being_dealloced_not_returned_by_alloc
        .type           $__internal_0_$__cuda_sm10x_tcgen05_guardrail_trap_col_being_dealloced_not_returned_by_alloc,@function
        .size           $__internal_0_$__cuda_sm10x_tcgen05_guardrail_trap_col_being_dealloced_not_returned_by_alloc,($__internal_1_$__cuda_sm10x_tcgen05_guardrail_trap_phase_invalid_during_alloc - $__internal_0_$__cuda_sm10x_tcgen05_guardrail_trap_col_being_dealloced_not_returned_by_alloc)
$__internal_0_$__cuda_sm10x_tcgen05_guardrail_trap_col_being_dealloced_not_returned_by_alloc:
[----:B------:R-:W-:Y:S05]  /*2e50*/  BPT.TRAP 0x1 ;  /* 0x000000040000795c */ /* 0x000fea0000300000 */
[----:B------:R-:W-:-:S04]  /*2e60*/  IMAD.MOV.U32 R3, RZ, RZ, 0x0 ;  /* 0x00000000ff037424 */ /* 0x000fc800078e00ff */
[----:B------:R-:W-:Y:S05]  /*2e70*/  RET.REL.NODEC R2 `(gluon_tcgen05) ;  /* 0xffffffd002607950 */ /* 0x000fea0003c3ffff */
        .weak           $__internal_1_$__cuda_sm10x_tcgen05_guardrail_trap_phase_invalid_during_alloc
        .type           $__internal_1_$__cuda_sm10x_tcgen05_guardrail_trap_phase_invalid_during_alloc,@function
        .size           $__internal_1_$__cuda_sm10x_tcgen05_guardrail_trap_phase_invalid_during_alloc,($__internal_2_$__cuda_sm10x_tcgen05_guardrail_trap_unallocated_columns_being_dealloced - $__internal_1_$__cuda_sm10x_tcgen05_guardrail_trap_phase_invalid_during_alloc)
$__internal_1_$__cuda_sm10x_tcgen05_guardrail_trap_phase_invalid_during_alloc:
[----:B------:R-:W-:Y:S05]  /*2e80*/  BPT.TRAP 0x1 ;  /* 0x000000040000795c */ /* 0x000fea0000300000 */
[----:B------:R-:W-:-:S04]  /*2e90*/  IMAD.MOV.U32 R3, RZ, RZ, 0x0 ;  /* 0x00000000ff037424 */ /* 0x000fc800078e00ff */
[----:B------:R-:W-:Y:S05]  /*2ea0*/  RET.REL.NODEC R2 `(gluon_tcgen05) ;  /* 0xffffffd002547950 */ /* 0x000fea0003c3ffff */
        .weak           $__internal_2_$__cuda_sm10x_tcgen05_guardrail_trap_unallocated_columns_being_dealloced
        .type           $__internal_2_$__cuda_sm10x_tcgen05_guardrail_trap_unallocated_columns_being_dealloced,@function
        .size           $__internal_2_$__cuda_sm10x_tcgen05_guardrail_trap_unallocated_columns_being_dealloced,(.L_x_73 - $__internal_2_$__cuda_sm10x_tcgen05_guardrail_trap_unallocated_columns_being_dealloced)
$__internal_2_$__cuda_sm10x_tcgen05_guardrail_trap_unallocated_columns_being_dealloced:
[----:B------:R-:W-:Y:S05]  /*2eb0*/  BPT.TRAP 0x1 ;  /* 0x000000040000795c */ /* 0x000fea0000300000 */
[----:B------:R-:W-:-:S04]  /*2ec0*/  IMAD.MOV.U32 R3, RZ, RZ, 0x0 ;  /* 0x00000000ff037424 */ /* 0x000fc800078e00ff */
[----:B------:R-:W-:Y:S05]  /*2ed0*/  RET.REL.NODEC R2 `(gluon_tcgen05) ;  /* 0xffffffd002487950 */ /* 0x000fea0003c3ffff */
.L_x_70:
[----:B------:R-:W-:-:S00]  /*2ee0*/  BRA `(.L_x_70) ;  /* 0xfffffffc00fc7947 */ /* 0x000fc0000383ffff */
[----:B------:R-:W-:-:S00]  /*2ef0*/  NOP ;  /* 0x0000000000007918 */ /* 0x000fc00000000000 */
        /* <DEDUP_REMOVED lines=8> */
.L_x_73:


//--------------------- .nv.shared.gluon_tcgen05  --------------------------
	.section	.nv.shared.gluon_tcgen05,"aw",@nobits
	.sectionflags	@""
	.align	16
	.zero		1024


//--------------------- .nv.shared.reserved.0     --------------------------
	.section	.nv.shared.reserved.0,"aw",@nobits
	.align	8
	.weak		__nv_reservedSMEM_offset_0_alias
	.size		__nv_reservedSMEM_offset_0_alias, 0, 64
	.other		__nv_reservedSMEM_offset_0_alias,@"STO_CUDA_RESERVED_SHARED STV_DEFAULT"
__nv_reservedSMEM_offset_0_alias:
	.zero		0
.nv.shared.reserved.0:
	.zero		64
	.weak		__nv_reservedSMEM_allocation_phase
	.type		__nv_reservedSMEM_allocation_phase,@object
	.size		__nv_reservedSMEM_allocation_phase,(.L_0 - __nv_reservedSMEM_allocation_phase)
__nv_reservedSMEM_allocation_phase:
	.zero		1
.L_0:
	.zero		7
	.weak		__nv_reservedSMEM_devtool_atexit_pc
	.type		__nv_reservedSMEM_devtool_atexit_pc,@object
	.size		__nv_reservedSMEM_devtool_atexit_pc,(__nv_reservedSMEM_allocation_mask - __nv_reservedSMEM_devtool_atexit_pc)
__nv_reservedSMEM_devtool_atexit_pc:
	.zero		8
	.weak		__nv_reservedSMEM_allocation_mask
	.type		__nv_reservedSMEM_allocation_mask,@object
	.size		__nv_reservedSMEM_allocation_mask,(.L_2 - __nv_reservedSMEM_allocation_mask)
__nv_reservedSMEM_allocation_mask:
	.zero		4
.L_2:


//--------------------- .nv.constant0.gluon_tcgen05 --------------------------
	.section	.nv.constant0.gluon_tcgen05,"a",@progbits
	.sectionflags	@""
	.align	4
.nv.constant0.gluon_tcgen05:
	.zero		976


//--------------------- SYMBOLS --------------------------

	.type		.nv.reservedSmem.offset0,@object
	.size		.nv.reservedSmem.offset0,0x4
	.type		.nv.reservedSmem.cap,@object
	.size		.nv.reservedSmem.cap,0x4
